	.target	sm_90a

	.elftype	@"ET_EXEC"


//--------------------- .note.nv.tkinfo           --------------------------
	.section	.note.nv.tkinfo,"",@"SHT_NOTE"
	.sectionflags	@"SHF_NOTE_NV_TKINFO"
	.tkinfo
        /*0018*/ 	.word	0x00000002
        /*0030*/ 	.string	""
        /*0030*/ 	.string	"ptxas"
        /*0030*/ 	.string	"Cuda compilation tools, release 13.0, V13.0.88"
        /*0030*/ 	.string	"Build cuda_13.0.r13.0/compiler.36424714_0"
        /*0030*/ 	.string	"-arch sm_90a -m 64 "



//--------------------- .note.nv.cuinfo           --------------------------
	.section	.note.nv.cuinfo,"",@"SHT_NOTE"
	.sectionflags	@"SHF_NOTE_NV_CUINFO"
        /*0018*/ 	.short	0x0002
        /*001a*/ 	.short	0x005a
        /*001c*/ 	.short	0x0082
	.zero		2


//--------------------- .nv.info                  --------------------------
	.section	.nv.info,"",@"SHT_CUDA_INFO"
	.align	4


	//----- nvinfo : EIATTR_REGCOUNT
	.align		4
        /*0000*/ 	.byte	0x04, 0x2f
        /*0002*/ 	.short	(.L_15 - .L_14)
	.align		4
.L_14:
        /*0004*/ 	.word	index@(_ZN7cutlass13device_kernelINS_4gemm6kernel13GemmUniversalIN4cute5tupleIJiiiiEEENS1_10collective13CollectiveMmaINS1_34MainloopSm90TmaGmmaWarpSpecializedILi3ENS5_IJNS4_1CILi2EEENSA_ILi1EEESC_EEENS1_35KernelTmaWarpSpecializedCooperativeEEENS5_IJNSA_ILi128EEESG_NSA_ILi32EEEEEENS_10bfloat16_tENS5_IJlSC_lEEESJ_SK_NS4_8TiledMMAINS4_8MMA_AtomIJNS4_4SM904GMMA28MMA_64x128x16_F32BF16BF16_SSILNSO_5MajorE0ELSQ_0ELNSO_7ScaleInE1ELSR_1EEEEEENS4_6LayoutISD_NS5_IJSC_NSA_ILi0EEESV_EEEEENS5_IJNS4_10UnderscoreESY_SY_EEEEENS4_13SM90_TMA_LOADENS4_14ComposedLayoutINS4_7SwizzleILi2ELi4ELi3EEENS4_18smem_ptr_flag_bitsILi16EEENSU_INS5_IJNSA_ILi8EEESH_EEENS5_IJSH_SC_EEEEEEEvNS4_8identityENS4_23SM90_TMA_LOAD_MULTICASTES1B_vS1C_EENS_8epilogue10collective6detail29Sm90TmaWarpSpecializedAdapterINS1G_15DefaultEpilogueISJ_SK_SK_NS1F_6thread17LinearCombinationISJ_Li1EffLNS1K_9ScaleType4KindE0ELNS_15FloatRoundStyleE2ESJ_EENS1_15EpilogueDefaultEEEEEvvEEEEvNT_6ParamsE)
        /*0008*/ 	.word	0x000000a8


	//----- nvinfo : EIATTR_FRAME_SIZE
	.align		4
.L_15:
        /*000c*/ 	.byte	0x04, 0x11
        /*000e*/ 	.short	(.L_17 - .L_16)
	.align		4
.L_16:
        /*0010*/ 	.word	index@(_ZN7cutlass13device_kernelINS_4gemm6kernel13GemmUniversalIN4cute5tupleIJiiiiEEENS1_10collective13CollectiveMmaINS1_34MainloopSm90TmaGmmaWarpSpecializedILi3ENS5_IJNS4_1CILi2EEENSA_ILi1EEESC_EEENS1_35KernelTmaWarpSpecializedCooperativeEEENS5_IJNSA_ILi128EEESG_NSA_ILi32EEEEEENS_10bfloat16_tENS5_IJlSC_lEEESJ_SK_NS4_8TiledMMAINS4_8MMA_AtomIJNS4_4SM904GMMA28MMA_64x128x16_F32BF16BF16_SSILNSO_5MajorE0ELSQ_0ELNSO_7ScaleInE1ELSR_1EEEEEENS4_6LayoutISD_NS5_IJSC_NSA_ILi0EEESV_EEEEENS5_IJNS4_10UnderscoreESY_SY_EEEEENS4_13SM90_TMA_LOADENS4_14ComposedLayoutINS4_7SwizzleILi2ELi4ELi3EEENS4_18smem_ptr_flag_bitsILi16EEENSU_INS5_IJNSA_ILi8EEESH_EEENS5_IJSH_SC_EEEEEEEvNS4_8identityENS4_23SM90_TMA_LOAD_MULTICASTES1B_vS1C_EENS_8epilogue10collective6detail29Sm90TmaWarpSpecializedAdapterINS1G_15DefaultEpilogueISJ_SK_SK_NS1F_6thread17LinearCombinationISJ_Li1EffLNS1K_9ScaleType4KindE0ELNS_15FloatRoundStyleE2ESJ_EENS1_15EpilogueDefaultEEEEEvvEEEEvNT_6ParamsE)
        /*0014*/ 	.word	0x00000000


	//----- nvinfo : EIATTR_MIN_STACK_SIZE
	.align		4
.L_17:
        /*0018*/ 	.byte	0x04, 0x12
        /*001a*/ 	.short	(.L_19 - .L_18)
	.align		4
.L_18:
        /*001c*/ 	.word	index@(_ZN7cutlass13device_kernelINS_4gemm6kernel13GemmUniversalIN4cute5tupleIJiiiiEEENS1_10collective13CollectiveMmaINS1_34MainloopSm90TmaGmmaWarpSpecializedILi3ENS5_IJNS4_1CILi2EEENSA_ILi1EEESC_EEENS1_35KernelTmaWarpSpecializedCooperativeEEENS5_IJNSA_ILi128EEESG_NSA_ILi32EEEEEENS_10bfloat16_tENS5_IJlSC_lEEESJ_SK_NS4_8TiledMMAINS4_8MMA_AtomIJNS4_4SM904GMMA28MMA_64x128x16_F32BF16BF16_SSILNSO_5MajorE0ELSQ_0ELNSO_7ScaleInE1ELSR_1EEEEEENS4_6LayoutISD_NS5_IJSC_NSA_ILi0EEESV_EEEEENS5_IJNS4_10UnderscoreESY_SY_EEEEENS4_13SM90_TMA_LOADENS4_14ComposedLayoutINS4_7SwizzleILi2ELi4ELi3EEENS4_18smem_ptr_flag_bitsILi16EEENSU_INS5_IJNSA_ILi8EEESH_EEENS5_IJSH_SC_EEEEEEEvNS4_8identityENS4_23SM90_TMA_LOAD_MULTICASTES1B_vS1C_EENS_8epilogue10collective6detail29Sm90TmaWarpSpecializedAdapterINS1G_15DefaultEpilogueISJ_SK_SK_NS1F_6thread17LinearCombinationISJ_Li1EffLNS1K_9ScaleType4KindE0ELNS_15FloatRoundStyleE2ESJ_EENS1_15EpilogueDefaultEEEEEvvEEEEvNT_6ParamsE)
        /*0020*/ 	.word	0x00000000
.L_19:


//--------------------- .nv.compat                --------------------------
	.section	.nv.compat,"",@"SHT_CUDA_COMPAT_INFO"
	.align	4
        /*0000*/ 	.byte	0x02, 0x09, 0x01, 0x00, 0x02, 0x02, 0x04, 0x00, 0x02, 0x05, 0x05, 0x00, 0x03, 0x07, 0x01, 0x01
        /*0010*/ 	.byte	0x02, 0x03, 0x01, 0x00, 0x02, 0x06, 0x01, 0x00, 0x04, 0x0b, 0x08, 0x00, 0x00, 0x00, 0x00, 0x00
        /*0020*/ 	.byte	0x00, 0x00, 0x00, 0x00


//--------------------- .nv.info._ZN7cutlass13device_kernelINS_4gemm6kernel13GemmUniversalIN4cute5tupleIJiiiiEEENS1_10collective13CollectiveMmaINS1_34MainloopSm90TmaGmmaWarpSpecializedILi3ENS5_IJNS4_1CILi2EEENSA_ILi1EEESC_EEENS1_35KernelTmaWarpSpecializedCooperativeEEENS5_IJNSA_ILi128EEESG_NSA_ILi32EEEEEENS_10bfloat16_tENS5_IJlSC_lEEESJ_SK_NS4_8TiledMMAINS4_8MMA_AtomIJNS4_4SM904GMMA28MMA_64x128x16_F32BF16BF16_SSILNSO_5MajorE0ELSQ_0ELNSO_7ScaleInE1ELSR_1EEEEEENS4_6LayoutISD_NS5_IJSC_NSA_ILi0EEESV_EEEEENS5_IJNS4_10UnderscoreESY_SY_EEEEENS4_13SM90_TMA_LOADENS4_14ComposedLayoutINS4_7SwizzleILi2ELi4ELi3EEENS4_18smem_ptr_flag_bitsILi16EEENSU_INS5_IJNSA_ILi8EEESH_EEENS5_IJSH_SC_EEEEEEEvNS4_8identityENS4_23SM90_TMA_LOAD_MULTICASTES1B_vS1C_EENS_8epilogue10collective6detail29Sm90TmaWarpSpecializedAdapterINS1G_15DefaultEpilogueISJ_SK_SK_NS1F_6thread17LinearCombinationISJ_Li1EffLNS1K_9ScaleType4KindE0ELNS_15FloatRoundStyleE2ESJ_EENS1_15EpilogueDefaultEEEEEvvEEEEvNT_6ParamsE --------------------------
	.section	.nv.info._ZN7cutlass13device_kernelINS_4gemm6kernel13GemmUniversalIN4cute5tupleIJiiiiEEENS1_10collective13CollectiveMmaINS1_34MainloopSm90TmaGmmaWarpSpecializedILi3ENS5_IJNS4_1CILi2EEENSA_ILi1EEESC_EEENS1_35KernelTmaWarpSpecializedCooperativeEEENS5_IJNSA_ILi128EEESG_NSA_ILi32EEEEEENS_10bfloat16_tENS5_IJlSC_lEEESJ_SK_NS4_8TiledMMAINS4_8MMA_AtomIJNS4_4SM904GMMA28MMA_64x128x16_F32BF16BF16_SSILNSO_5MajorE0ELSQ_0ELNSO_7ScaleInE1ELSR_1EEEEEENS4_6LayoutISD_NS5_IJSC_NSA_ILi0EEESV_EEEEENS5_IJNS4_10UnderscoreESY_SY_EEEEENS4_13SM90_TMA_LOADENS4_14ComposedLayoutINS4_7SwizzleILi2ELi4ELi3EEENS4_18smem_ptr_flag_bitsILi16EEENSU_INS5_IJNSA_ILi8EEESH_EEENS5_IJSH_SC_EEEEEEEvNS4_8identityENS4_23SM90_TMA_LOAD_MULTICASTES1B_vS1C_EENS_8epilogue10collective6detail29Sm90TmaWarpSpecializedAdapterINS1G_15DefaultEpilogueISJ_SK_SK_NS1F_6thread17LinearCombinationISJ_Li1EffLNS1K_9ScaleType4KindE0ELNS_15FloatRoundStyleE2ESJ_EENS1_15EpilogueDefaultEEEEEvvEEEEvNT_6ParamsE,"",@"SHT_CUDA_INFO"
	.sectionflags	@""
	.align	4


	//----- nvinfo : EIATTR_CUDA_API_VERSION
	.align		4
        /*0000*/ 	.byte	0x04, 0x37
        /*0002*/ 	.short	(.L_21 - .L_20)
.L_20:
        /*0004*/ 	.word	0x00000082


	//----- nvinfo : EIATTR_KPARAM_INFO
	.align		4
.L_21:
        /*0008*/ 	.byte	0x04, 0x17
        /*000a*/ 	.short	(.L_23 - .L_22)
.L_22:
        /*000c*/ 	.word	0x00000000
        /*0010*/ 	.short	0x0000
        /*0012*/ 	.short	0x0070
        /*0014*/ 	.byte	0x00, 0xf0, 0x01, 0x10


	//----- nvinfo : EIATTR_SPARSE_MMA_MASK
	.align		4
.L_23:
        /*0018*/ 	.byte	0x03, 0x50
        /*001a*/ 	.short	0x0000


	//----- nvinfo : EIATTR_MAXREG_COUNT
	.align		4
        /*001c*/ 	.byte	0x03, 0x1b
        /*001e*/ 	.short	0x00a8


	//----- nvinfo : EIATTR_NUM_BARRIERS
	.align		4
        /*0020*/ 	.byte	0x02, 0x4c
        /*0022*/ 	.byte	0x01
	.zero		1


	//----- nvinfo : EIATTR_EXTERNS
	.align		4
        /*0024*/ 	.byte	0x04, 0x0f
        /*0026*/ 	.short	(.L_25 - .L_24)


	//   ....[0]....
	.align		4
.L_24:
        /*0028*/ 	.word	index@(__assertfail)


	//----- nvinfo : EIATTR_MERCURY_ISA_VERSION
	.align		4
.L_25:
        /*002c*/ 	.byte	0x03, 0x5f
        /*002e*/ 	.short	0x0101


	//----- nvinfo : EIATTR_INT_WARP_WIDE_INSTR_OFFSETS
	.align		4
        /*0030*/ 	.byte	0x04, 0x31
        /*0032*/ 	.short	(.L_27 - .L_26)


	//   ....[0]....
.L_26:
        /*0034*/ 	.word	0x00000460


	//   ....[1]....
        /*0038*/ 	.word	0x00000490


	//   ....[2]....
        /*003c*/ 	.word	0x00000650


	//----- nvinfo : EIATTR_COOP_GROUP_MASK_REGIDS
	.align		4
.L_27:
        /*0040*/ 	.byte	0x04, 0x29
        /*0042*/ 	.short	(.L_29 - .L_28)


	//   ....[0]....
.L_28:
        /*0044*/ 	.word	0xffffffff


	//   ....[1]....
        /*0048*/ 	.word	0xffffffff


	//   ....[2]....
        /*004c*/ 	.word	0xffffffff


	//   ....[3]....
        /*0050*/ 	.word	0xffffffff


	//   ....[4]....
        /*0054*/ 	.word	0xffffffff


	//   ....[5]....
        /*0058*/ 	.word	0xffffffff


	//----- nvinfo : EIATTR_COOP_GROUP_INSTR_OFFSETS
	.align		4
.L_29:
        /*005c*/ 	.byte	0x04, 0x28
        /*005e*/ 	.short	(.L_31 - .L_30)


	//   ....[0]....
.L_30:
        /*0060*/ 	.word	0x00000060


	//   ....[1]....
        /*0064*/ 	.word	0x00000070


	//   ....[2]....
        /*0068*/ 	.word	0x00000130


	//   ....[3]....
        /*006c*/ 	.word	0x000002b0


	//   ....[4]....
        /*0070*/ 	.word	0x000007d0


	//   ....[5]....
        /*0074*/ 	.word	0x00001210


	//----- nvinfo : EIATTR_REG_RECONFIG
	.align		4
.L_31:
        /*0078*/ 	.byte	0x01, 0x54
	.zero		2


	//----- nvinfo : EIATTR_SYSCALL_OFFSETS
	.align		4
        /*007c*/ 	.byte	0x04, 0x46
        /*007e*/ 	.short	(.L_33 - .L_32)


	//   ....[0]....
.L_32:
        /*0080*/ 	.word	0x000013d0


	//----- nvinfo : EIATTR_MBARRIER_INSTR_OFFSETS
	.align		4
.L_33:
        /*0084*/ 	.byte	0x04, 0x39
        /*0086*/ 	.short	(.L_35 - .L_34)


	//   ....[0]....
.L_34:
        /*0088*/ 	.word	0x00000230
        /*008c*/ 	.word	0x000000ff
        /*0090*/ 	.word	0x00000000
        /*0094*/ 	.short	0x0100
        /*0096*/ 	.byte	0x08
	.zero		1


	//   ....[1]....
        /*0098*/ 	.word	0x00000240
        /*009c*/ 	.word	0x000000ff
        /*00a0*/ 	.word	0x00000018
        /*00a4*/ 	.short	0x0100
        /*00a6*/ 	.byte	0x08
	.zero		1


	//   ....[2]....
        /*00a8*/ 	.word	0x00000250
        /*00ac*/ 	.word	0x000000ff
        /*00b0*/ 	.word	0x00000008
        /*00b4*/ 	.short	0x0100
        /*00b6*/ 	.byte	0x08
	.zero		1


	//   ....[3]....
        /*00b8*/ 	.word	0x00000260
        /*00bc*/ 	.word	0x000000ff
        /*00c0*/ 	.word	0x00000020
        /*00c4*/ 	.short	0x0100
        /*00c6*/ 	.byte	0x08
	.zero		1


	//   ....[4]....
        /*00c8*/ 	.word	0x00000270
        /*00cc*/ 	.word	0x000000ff
        /*00d0*/ 	.word	0x00000010
        /*00d4*/ 	.short	0x0100
        /*00d6*/ 	.byte	0x08
	.zero		1


	//   ....[5]....
        /*00d8*/ 	.word	0x00000280
        /*00dc*/ 	.word	0x000000ff
        /*00e0*/ 	.word	0x00000028
        /*00e4*/ 	.short	0x0100
        /*00e6*/ 	.byte	0x08
	.zero		1


	//   ....[6]....
        /*00e8*/ 	.word	0x000006d0
        /*00ec*/ 	.word	0x000000ff
        /*00f0*/ 	.word	0x00000040
        /*00f4*/ 	.short	0x0100
        /*00f6*/ 	.byte	0x06
	.zero		1


	//   ....[7]....
        /*00f8*/ 	.word	0x00000760
        /*00fc*/ 	.word	0x000000ff
        /*0100*/ 	.word	0x00000048
        /*0104*/ 	.short	0x0100
        /*0106*/ 	.byte	0x06
	.zero		1


	//   ....[8]....
        /*0108*/ 	.word	0x00001490
        /*010c*/ 	.word	0x00000003
        /*0110*/ 	.word	0x00000000
        /*0114*/ 	.short	0x010a
        /*0116*/ 	.byte	0x3f
	.zero		1


	//   ....[9]....
        /*0118*/ 	.word	0x000014d0
        /*011c*/ 	.word	0x00000003
        /*0120*/ 	.word	0x00000000
        /*0124*/ 	.short	0x010a
        /*0126*/ 	.byte	0x3f
	.zero		1


	//   ....[10]....
        /*0128*/ 	.word	0x000017a0
        /*012c*/ 	.word	0x00000005
        /*0130*/ 	.word	0x00000000
        /*0134*/ 	.short	0x010a
        /*0136*/ 	.byte	0x3f
	.zero		1


	//   ....[11]....
        /*0138*/ 	.word	0x000017e0
        /*013c*/ 	.word	0x00000005
        /*0140*/ 	.word	0x00000000
        /*0144*/ 	.short	0x010a
        /*0146*/ 	.byte	0x3f
	.zero		1


	//   ....[12]....
        /*0148*/ 	.word	0x00001940
        /*014c*/ 	.word	0x00000004
        /*0150*/ 	.word	0x00000000
        /*0154*/ 	.short	0x0101
        /*0156*/ 	.byte	0x3f
	.zero		1


	//   ....[13]....
        /*0158*/ 	.word	0x00001b60
        /*015c*/ 	.word	0x00000000
        /*0160*/ 	.word	0x00000000
        /*0164*/ 	.short	0x0101
        /*0166*/ 	.byte	0x3f
	.zero		1


	//   ....[14]....
        /*0168*/ 	.word	0x00006e70
        /*016c*/ 	.word	0x00000017
        /*0170*/ 	.word	0x00000018
        /*0174*/ 	.short	0x010a
        /*0176*/ 	.byte	0x3f
	.zero		1


	//   ....[15]....
        /*0178*/ 	.word	0x000071e0
        /*017c*/ 	.word	0x00000003
        /*0180*/ 	.word	0x00000048
        /*0184*/ 	.short	0x0101
        /*0186*/ 	.byte	0x3f
	.zero		1


	//   ....[16]....
        /*0188*/ 	.word	0x00007940
        /*018c*/ 	.word	0x00000007
        /*0190*/ 	.word	0x00000000
        /*0194*/ 	.short	0x010a
        /*0196*/ 	.byte	0x3f
	.zero		1


	//   ....[17]....
        /*0198*/ 	.word	0x000079c0
        /*019c*/ 	.word	0x00000006
        /*01a0*/ 	.word	0x00000000
        /*01a4*/ 	.short	0x010a
        /*01a6*/ 	.byte	0x3f
	.zero		1


	//   ....[18]....
        /*01a8*/ 	.word	0x00007a50
        /*01ac*/ 	.word	0x00000003
        /*01b0*/ 	.word	0x00000000
        /*01b4*/ 	.short	0x010a
        /*01b6*/ 	.byte	0x3f
	.zero		1


	//   ....[19]....
        /*01b8*/ 	.word	0x00007ab0
        /*01bc*/ 	.word	0x00000003
        /*01c0*/ 	.word	0x00000000
        /*01c4*/ 	.short	0x010a
        /*01c6*/ 	.byte	0x3f
	.zero		1


	//   ....[20]....
        /*01c8*/ 	.word	0x00007b00
        /*01cc*/ 	.word	0x00000005
        /*01d0*/ 	.word	0x00000000
        /*01d4*/ 	.short	0x010a
        /*01d6*/ 	.byte	0x3f
	.zero		1


	//   ....[21]....
        /*01d8*/ 	.word	0x00007bd0
        /*01dc*/ 	.word	0x00000017
        /*01e0*/ 	.word	0x00000018
        /*01e4*/ 	.short	0x010a
        /*01e6*/ 	.byte	0x3f
	.zero		1


	//   ....[22]....
        /*01e8*/ 	.word	0x00007ca0
        /*01ec*/ 	.word	0x00000007
        /*01f0*/ 	.word	0x00000000
        /*01f4*/ 	.short	0x010a
        /*01f6*/ 	.byte	0x3f
	.zero		1


	//   ....[23]....
        /*01f8*/ 	.word	0x00007cf0
        /*01fc*/ 	.word	0x00000006
        /*0200*/ 	.word	0x00000000
        /*0204*/ 	.short	0x010a
        /*0206*/ 	.byte	0x3f
	.zero		1


	//----- nvinfo : EIATTR_NUM_MBARRIERS
	.align		4
.L_35:
        /*0208*/ 	.byte	0x03, 0x38
        /*020a*/ 	.short	0x0008


	//----- nvinfo : EIATTR_EXIT_INSTR_OFFSETS
	.align		4
        /*020c*/ 	.byte	0x04, 0x1c
        /*020e*/ 	.short	(.L_37 - .L_36)


	//   ....[0]....
.L_36:
        /*0210*/ 	.word	0x00000930


	//   ....[1]....
        /*0214*/ 	.word	0x00001140


	//   ....[2]....
        /*0218*/ 	.word	0x00006580


	//   ....[3]....
        /*021c*/ 	.word	0x00006ae0


	//   ....[4]....
        /*0220*/ 	.word	0x00007aa0


	//----- nvinfo : EIATTR_MAX_THREADS
	.align		4
.L_37:
        /*0224*/ 	.byte	0x04, 0x05
        /*0226*/ 	.short	(.L_39 - .L_38)
.L_38:
        /*0228*/ 	.word	0x00000180
        /*022c*/ 	.word	0x00000001
        /*0230*/ 	.word	0x00000001


	//----- nvinfo : EIATTR_CRS_STACK_SIZE
	.align		4
.L_39:
        /*0234*/ 	.byte	0x04, 0x1e
        /*0236*/ 	.short	(.L_41 - .L_40)
.L_40:
        /*0238*/ 	.word	0x00000000


	//----- nvinfo : EIATTR_CBANK_PARAM_SIZE
	.align		4
.L_41:
        /*023c*/ 	.byte	0x03, 0x19
        /*023e*/ 	.short	0x0470


	//----- nvinfo : EIATTR_PARAM_CBANK
	.align		4
        /*0240*/ 	.byte	0x04, 0x0a
        /*0242*/ 	.short	(.L_43 - .L_42)
	.align		4
.L_42:
        /*0244*/ 	.word	index@(.nv.constant0._ZN7cutlass13device_kernelINS_4gemm6kernel13GemmUniversalIN4cute5tupleIJiiiiEEENS1_10collective13CollectiveMmaINS1_34MainloopSm90TmaGmmaWarpSpecializedILi3ENS5_IJNS4_1CILi2EEENSA_ILi1EEESC_EEENS1_35KernelTmaWarpSpecializedCooperativeEEENS5_IJNSA_ILi128EEESG_NSA_ILi32EEEEEENS_10bfloat16_tENS5_IJlSC_lEEESJ_SK_NS4_8TiledMMAINS4_8MMA_AtomIJNS4_4SM904GMMA28MMA_64x128x16_F32BF16BF16_SSILNSO_5MajorE0ELSQ_0ELNSO_7ScaleInE1ELSR_1EEEEEENS4_6LayoutISD_NS5_IJSC_NSA_ILi0EEESV_EEEEENS5_IJNS4_10UnderscoreESY_SY_EEEEENS4_13SM90_TMA_LOADENS4_14ComposedLayoutINS4_7SwizzleILi2ELi4ELi3EEENS4_18smem_ptr_flag_bitsILi16EEENSU_INS5_IJNSA_ILi8EEESH_EEENS5_IJSH_SC_EEEEEEEvNS4_8identityENS4_23SM90_TMA_LOAD_MULTICASTES1B_vS1C_EENS_8epilogue10collective6detail29Sm90TmaWarpSpecializedAdapterINS1G_15DefaultEpilogueISJ_SK_SK_NS1F_6thread17LinearCombinationISJ_Li1EffLNS1K_9ScaleType4KindE0ELNS_15FloatRoundStyleE2ESJ_EENS1_15EpilogueDefaultEEEEEvvEEEEvNT_6ParamsE)
        /*0248*/ 	.short	0x0210
        /*024a*/ 	.short	0x0470


	//----- nvinfo : EIATTR_SW_WAR
	.align		4
.L_43:
        /*024c*/ 	.byte	0x04, 0x36
        /*024e*/ 	.short	(.L_45 - .L_44)
.L_44:
        /*0250*/ 	.word	0x00000008
.L_45:


//--------------------- .nv.callgraph             --------------------------
	.section	.nv.callgraph,"",@"SHT_CUDA_CALLGRAPH"
	.align	4
	.sectionentsize	8
	.align		4
        /*0000*/ 	.word	0x00000000
	.align		4
        /*0004*/ 	.word	0xffffffff
	.align		4
        /*0008*/ 	.word	index@(_ZN7cutlass13device_kernelINS_4gemm6kernel13GemmUniversalIN4cute5tupleIJiiiiEEENS1_10collective13CollectiveMmaINS1_34MainloopSm90TmaGmmaWarpSpecializedILi3ENS5_IJNS4_1CILi2EEENSA_ILi1EEESC_EEENS1_35KernelTmaWarpSpecializedCooperativeEEENS5_IJNSA_ILi128EEESG_NSA_ILi32EEEEEENS_10bfloat16_tENS5_IJlSC_lEEESJ_SK_NS4_8TiledMMAINS4_8MMA_AtomIJNS4_4SM904GMMA28MMA_64x128x16_F32BF16BF16_SSILNSO_5MajorE0ELSQ_0ELNSO_7ScaleInE1ELSR_1EEEEEENS4_6LayoutISD_NS5_IJSC_NSA_ILi0EEESV_EEEEENS5_IJNS4_10UnderscoreESY_SY_EEEEENS4_13SM90_TMA_LOADENS4_14ComposedLayoutINS4_7SwizzleILi2ELi4ELi3EEENS4_18smem_ptr_flag_bitsILi16EEENSU_INS5_IJNSA_ILi8EEESH_EEENS5_IJSH_SC_EEEEEEEvNS4_8identityENS4_23SM90_TMA_LOAD_MULTICASTES1B_vS1C_EENS_8epilogue10collective6detail29Sm90TmaWarpSpecializedAdapterINS1G_15DefaultEpilogueISJ_SK_SK_NS1F_6thread17LinearCombinationISJ_Li1EffLNS1K_9ScaleType4KindE0ELNS_15FloatRoundStyleE2ESJ_EENS1_15EpilogueDefaultEEEEEvvEEEEvNT_6ParamsE)
	.align		4
        /*000c*/ 	.word	index@(__assertfail)
	.align		4
        /*0010*/ 	.word	0x00000000
	.align		4
        /*0014*/ 	.word	0xfffffffe
	.align		4
        /*0018*/ 	.word	0x00000000
	.align		4
        /*001c*/ 	.word	0xfffffffd
	.align		4
        /*0020*/ 	.word	0x00000000
	.align		4
        /*0024*/ 	.word	0xfffffffc


//--------------------- .nv.constant4             --------------------------
	.section	.nv.constant4,"a",@progbits
	.align	8
	.align		8
.nv.constant4:
        /*0000*/ 	.dword	__assertfail
	.align		8
        /*0008*/ 	.dword	__unnamed_1
	.align		8
        /*0010*/ 	.dword	_ZN39_INTERNAL_4f9e4a33_4_k_cu_7f481196_33674cuda3std3__45__cpo5beginE
	.align		8
        /*0018*/ 	.dword	_ZN39_INTERNAL_4f9e4a33_4_k_cu_7f481196_33674cuda3std3__45__cpo3endE
	.align		8
        /*0020*/ 	.dword	_ZN39_INTERNAL_4f9e4a33_4_k_cu_7f481196_33674cuda3std3__45__cpo6cbeginE
	.align		8
        /*0028*/ 	.dword	_ZN39_INTERNAL_4f9e4a33_4_k_cu_7f481196_33674cuda3std3__45__cpo4cendE
	.align		8
        /*0030*/ 	.dword	_ZN39_INTERNAL_4f9e4a33_4_k_cu_7f481196_33674cuda3std3__441_GLOBAL__N__4f9e4a33_4_k_cu_7f481196_33676ignoreE
	.align		8
        /*0038*/ 	.dword	_ZN39_INTERNAL_4f9e4a33_4_k_cu_7f481196_33674cuda3std3__419piecewise_constructE
	.align		8
        /*0040*/ 	.dword	_ZN39_INTERNAL_4f9e4a33_4_k_cu_7f481196_33674cuda3std3__48in_placeE
	.align		8
        /*0048*/ 	.dword	_ZN39_INTERNAL_4f9e4a33_4_k_cu_7f481196_33674cuda3std6ranges3__45__cpo4swapE
	.align		8
        /*0050*/ 	.dword	_ZN39_INTERNAL_4f9e4a33_4_k_cu_7f481196_33674cuda3std6ranges3__45__cpo9iter_moveE
	.align		8
        /*0058*/ 	.dword	_ZN39_INTERNAL_4f9e4a33_4_k_cu_7f481196_33674cute7productE
	.align		8
        /*0060*/ 	.dword	_ZN39_INTERNAL_4f9e4a33_4_k_cu_7f481196_33674cute1_E
	.align		8
        /*0068*/ 	.dword	$str$22
	.align		8
        /*0070*/ 	.dword	$str$23


//--------------------- .text._ZN7cutlass13device_kernelINS_4gemm6kernel13GemmUniversalIN4cute5tupleIJiiiiEEENS1_10collective13CollectiveMmaINS1_34MainloopSm90TmaGmmaWarpSpecializedILi3ENS5_IJNS4_1CILi2EEENSA_ILi1EEESC_EEENS1_35KernelTmaWarpSpecializedCooperativeEEENS5_IJNSA_ILi128EEESG_NSA_ILi32EEEEEENS_10bfloat16_tENS5_IJlSC_lEEESJ_SK_NS4_8TiledMMAINS4_8MMA_AtomIJNS4_4SM904GMMA28MMA_64x128x16_F32BF16BF16_SSILNSO_5MajorE0ELSQ_0ELNSO_7ScaleInE1ELSR_1EEEEEENS4_6LayoutISD_NS5_IJSC_NSA_ILi0EEESV_EEEEENS5_IJNS4_10UnderscoreESY_SY_EEEEENS4_13SM90_TMA_LOADENS4_14ComposedLayoutINS4_7SwizzleILi2ELi4ELi3EEENS4_18smem_ptr_flag_bitsILi16EEENSU_INS5_IJNSA_ILi8EEESH_EEENS5_IJSH_SC_EEEEEEEvNS4_8identityENS4_23SM90_TMA_LOAD_MULTICASTES1B_vS1C_EENS_8epilogue10collective6detail29Sm90TmaWarpSpecializedAdapterINS1G_15DefaultEpilogueISJ_SK_SK_NS1F_6thread17LinearCombinationISJ_Li1EffLNS1K_9ScaleType4KindE0ELNS_15FloatRoundStyleE2ESJ_EENS1_15EpilogueDefaultEEEEEvvEEEEvNT_6ParamsE --------------------------
	.section	.text._ZN7cutlass13device_kernelINS_4gemm6kernel13GemmUniversalIN4cute5tupleIJiiiiEEENS1_10collective13CollectiveMmaINS1_34MainloopSm90TmaGmmaWarpSpecializedILi3ENS5_IJNS4_1CILi2EEENSA_ILi1EEESC_EEENS1_35KernelTmaWarpSpecializedCooperativeEEENS5_IJNSA_ILi128EEESG_NSA_ILi32EEEEEENS_10bfloat16_tENS5_IJlSC_lEEESJ_SK_NS4_8TiledMMAINS4_8MMA_AtomIJNS4_4SM904GMMA28MMA_64x128x16_F32BF16BF16_SSILNSO_5MajorE0ELSQ_0ELNSO_7ScaleInE1ELSR_1EEEEEENS4_6LayoutISD_NS5_IJSC_NSA_ILi0EEESV_EEEEENS5_IJNS4_10UnderscoreESY_SY_EEEEENS4_13SM90_TMA_LOADENS4_14ComposedLayoutINS4_7SwizzleILi2ELi4ELi3EEENS4_18smem_ptr_flag_bitsILi16EEENSU_INS5_IJNSA_ILi8EEESH_EEENS5_IJSH_SC_EEEEEEEvNS4_8identityENS4_23SM90_TMA_LOAD_MULTICASTES1B_vS1C_EENS_8epilogue10collective6detail29Sm90TmaWarpSpecializedAdapterINS1G_15DefaultEpilogueISJ_SK_SK_NS1F_6thread17LinearCombinationISJ_Li1EffLNS1K_9ScaleType4KindE0ELNS_15FloatRoundStyleE2ESJ_EENS1_15EpilogueDefaultEEEEEvvEEEEvNT_6ParamsE,"ax",@progbits
	.align	128
.text._ZN7cutlass13device_kernelINS_4gemm6kernel13GemmUniversalIN4cute5tupleIJiiiiEEENS1_10collective13CollectiveMmaINS1_34MainloopSm90TmaGmmaWarpSpecializedILi3ENS5_IJNS4_1CILi2EEENSA_ILi1EEESC_EEENS1_35KernelTmaWarpSpecializedCooperativeEEENS5_IJNSA_ILi128EEESG_NSA_ILi32EEEEEENS_10bfloat16_tENS5_IJlSC_lEEESJ_SK_NS4_8TiledMMAINS4_8MMA_AtomIJNS4_4SM904GMMA28MMA_64x128x16_F32BF16BF16_SSILNSO_5MajorE0ELSQ_0ELNSO_7ScaleInE1ELSR_1EEEEEENS4_6LayoutISD_NS5_IJSC_NSA_ILi0EEESV_EEEEENS5_IJNS4_10UnderscoreESY_SY_EEEEENS4_13SM90_TMA_LOADENS4_14ComposedLayoutINS4_7SwizzleILi2ELi4ELi3EEENS4_18smem_ptr_flag_bitsILi16EEENSU_INS5_IJNSA_ILi8EEESH_EEENS5_IJSH_SC_EEEEEEEvNS4_8identityENS4_23SM90_TMA_LOAD_MULTICASTES1B_vS1C_EENS_8epilogue10collective6detail29Sm90TmaWarpSpecializedAdapterINS1G_15DefaultEpilogueISJ_SK_SK_NS1F_6thread17LinearCombinationISJ_Li1EffLNS1K_9ScaleType4KindE0ELNS_15FloatRoundStyleE2ESJ_EENS1_15EpilogueDefaultEEEEEvvEEEEvNT_6ParamsE:
        .type           _ZN7cutlass13device_kernelINS_4gemm6kernel13GemmUniversalIN4cute5tupleIJiiiiEEENS1_10collective13CollectiveMmaINS1_34MainloopSm90TmaGmmaWarpSpecializedILi3ENS5_IJNS4_1CILi2EEENSA_ILi1EEESC_EEENS1_35KernelTmaWarpSpecializedCooperativeEEENS5_IJNSA_ILi128EEESG_NSA_ILi32EEEEEENS_10bfloat16_tENS5_IJlSC_lEEESJ_SK_NS4_8TiledMMAINS4_8MMA_AtomIJNS4_4SM904GMMA28MMA_64x128x16_F32BF16BF16_SSILNSO_5MajorE0ELSQ_0ELNSO_7ScaleInE1ELSR_1EEEEEENS4_6LayoutISD_NS5_IJSC_NSA_ILi0EEESV_EEEEENS5_IJNS4_10UnderscoreESY_SY_EEEEENS4_13SM90_TMA_LOADENS4_14ComposedLayoutINS4_7SwizzleILi2ELi4ELi3EEENS4_18smem_ptr_flag_bitsILi16EEENSU_INS5_IJNSA_ILi8EEESH_EEENS5_IJSH_SC_EEEEEEEvNS4_8identityENS4_23SM90_TMA_LOAD_MULTICASTES1B_vS1C_EENS_8epilogue10collective6detail29Sm90TmaWarpSpecializedAdapterINS1G_15DefaultEpilogueISJ_SK_SK_NS1F_6thread17LinearCombinationISJ_Li1EffLNS1K_9ScaleType4KindE0ELNS_15FloatRoundStyleE2ESJ_EENS1_15EpilogueDefaultEEEEEvvEEEEvNT_6ParamsE,@function
        .size           _ZN7cutlass13device_kernelINS_4gemm6kernel13GemmUniversalIN4cute5tupleIJiiiiEEENS1_10collective13CollectiveMmaINS1_34MainloopSm90TmaGmmaWarpSpecializedILi3ENS5_IJNS4_1CILi2EEENSA_ILi1EEESC_EEENS1_35KernelTmaWarpSpecializedCooperativeEEENS5_IJNSA_ILi128EEESG_NSA_ILi32EEEEEENS_10bfloat16_tENS5_IJlSC_lEEESJ_SK_NS4_8TiledMMAINS4_8MMA_AtomIJNS4_4SM904GMMA28MMA_64x128x16_F32BF16BF16_SSILNSO_5MajorE0ELSQ_0ELNSO_7ScaleInE1ELSR_1EEEEEENS4_6LayoutISD_NS5_IJSC_NSA_ILi0EEESV_EEEEENS5_IJNS4_10UnderscoreESY_SY_EEEEENS4_13SM90_TMA_LOADENS4_14ComposedLayoutINS4_7SwizzleILi2ELi4ELi3EEENS4_18smem_ptr_flag_bitsILi16EEENSU_INS5_IJNSA_ILi8EEESH_EEENS5_IJSH_SC_EEEEEEEvNS4_8identityENS4_23SM90_TMA_LOAD_MULTICASTES1B_vS1C_EENS_8epilogue10collective6detail29Sm90TmaWarpSpecializedAdapterINS1G_15DefaultEpilogueISJ_SK_SK_NS1F_6thread17LinearCombinationISJ_Li1EffLNS1K_9ScaleType4KindE0ELNS_15FloatRoundStyleE2ESJ_EENS1_15EpilogueDefaultEEEEEvvEEEEvNT_6ParamsE,(.L_x_197 - _ZN7cutlass13device_kernelINS_4gemm6kernel13GemmUniversalIN4cute5tupleIJiiiiEEENS1_10collective13CollectiveMmaINS1_34MainloopSm90TmaGmmaWarpSpecializedILi3ENS5_IJNS4_1CILi2EEENSA_ILi1EEESC_EEENS1_35KernelTmaWarpSpecializedCooperativeEEENS5_IJNSA_ILi128EEESG_NSA_ILi32EEEEEENS_10bfloat16_tENS5_IJlSC_lEEESJ_SK_NS4_8TiledMMAINS4_8MMA_AtomIJNS4_4SM904GMMA28MMA_64x128x16_F32BF16BF16_SSILNSO_5MajorE0ELSQ_0ELNSO_7ScaleInE1ELSR_1EEEEEENS4_6LayoutISD_NS5_IJSC_NSA_ILi0EEESV_EEEEENS5_IJNS4_10UnderscoreESY_SY_EEEEENS4_13SM90_TMA_LOADENS4_14ComposedLayoutINS4_7SwizzleILi2ELi4ELi3EEENS4_18smem_ptr_flag_bitsILi16EEENSU_INS5_IJNSA_ILi8EEESH_EEENS5_IJSH_SC_EEEEEEEvNS4_8identityENS4_23SM90_TMA_LOAD_MULTICASTES1B_vS1C_EENS_8epilogue10collective6detail29Sm90TmaWarpSpecializedAdapterINS1G_15DefaultEpilogueISJ_SK_SK_NS1F_6thread17LinearCombinationISJ_Li1EffLNS1K_9ScaleType4KindE0ELNS_15FloatRoundStyleE2ESJ_EENS1_15EpilogueDefaultEEEEEvvEEEEvNT_6ParamsE)
        .other          _ZN7cutlass13device_kernelINS_4gemm6kernel13GemmUniversalIN4cute5tupleIJiiiiEEENS1_10collective13CollectiveMmaINS1_34MainloopSm90TmaGmmaWarpSpecializedILi3ENS5_IJNS4_1CILi2EEENSA_ILi1EEESC_EEENS1_35KernelTmaWarpSpecializedCooperativeEEENS5_IJNSA_ILi128EEESG_NSA_ILi32EEEEEENS_10bfloat16_tENS5_IJlSC_lEEESJ_SK_NS4_8TiledMMAINS4_8MMA_AtomIJNS4_4SM904GMMA28MMA_64x128x16_F32BF16BF16_SSILNSO_5MajorE0ELSQ_0ELNSO_7ScaleInE1ELSR_1EEEEEENS4_6LayoutISD_NS5_IJSC_NSA_ILi0EEESV_EEEEENS5_IJNS4_10UnderscoreESY_SY_EEEEENS4_13SM90_TMA_LOADENS4_14ComposedLayoutINS4_7SwizzleILi2ELi4ELi3EEENS4_18smem_ptr_flag_bitsILi16EEENSU_INS5_IJNSA_ILi8EEESH_EEENS5_IJSH_SC_EEEEEEEvNS4_8identityENS4_23SM90_TMA_LOAD_MULTICASTES1B_vS1C_EENS_8epilogue10collective6detail29Sm90TmaWarpSpecializedAdapterINS1G_15DefaultEpilogueISJ_SK_SK_NS1F_6thread17LinearCombinationISJ_Li1EffLNS1K_9ScaleType4KindE0ELNS_15FloatRoundStyleE2ESJ_EENS1_15EpilogueDefaultEEEEEvvEEEEvNT_6ParamsE,@"STO_CUDA_ENTRY STV_DEFAULT"
_ZN7cutlass13device_kernelINS_4gemm6kernel13GemmUniversalIN4cute5tupleIJiiiiEEENS1_10collective13CollectiveMmaINS1_34MainloopSm90TmaGmmaWarpSpecializedILi3ENS5_IJNS4_1CILi2EEENSA_ILi1EEESC_EEENS1_35KernelTmaWarpSpecializedCooperativeEEENS5_IJNSA_ILi128EEESG_NSA_ILi32EEEEEENS_10bfloat16_tENS5_IJlSC_lEEESJ_SK_NS4_8TiledMMAINS4_8MMA_AtomIJNS4_4SM904GMMA28MMA_64x128x16_F32BF16BF16_SSILNSO_5MajorE0ELSQ_0ELNSO_7ScaleInE1ELSR_1EEEEEENS4_6LayoutISD_NS5_IJSC_NSA_ILi0EEESV_EEEEENS5_IJNS4_10UnderscoreESY_SY_EEEEENS4_13SM90_TMA_LOADENS4_14ComposedLayoutINS4_7SwizzleILi2ELi4ELi3EEENS4_18smem_ptr_flag_bitsILi16EEENSU_INS5_IJNSA_ILi8EEESH_EEENS5_IJSH_SC_EEEEEEEvNS4_8identityENS4_23SM90_TMA_LOAD_MULTICASTES1B_vS1C_EENS_8epilogue10collective6detail29Sm90TmaWarpSpecializedAdapterINS1G_15DefaultEpilogueISJ_SK_SK_NS1F_6thread17LinearCombinationISJ_Li1EffLNS1K_9ScaleType4KindE0ELNS_15FloatRoundStyleE2ESJ_EENS1_15EpilogueDefaultEEEEEvvEEEEvNT_6ParamsE:
[----:B------:R-:W0:Y:S01]  /*0000*/  LDC R1, c[0x0][0x28] ;  /* 0x00000a00ff017b82 */ /* 0x000e220000000800 */
[----:B------:R-:W1:Y:S01]  /*0010*/  S2R R18, SR_TID.X ;  /* 0x0000000000127919 */ /* 0x000e620000002100 */
[----:B------:R-:W-:Y:S01]  /*0020*/  ELECT P0, URZ, PT ;  /* 0x00000000003f782f */ /* 0x000fe20003800000 */
[----:B------:R-:W-:Y:S01]  /*0030*/  BSSY B0, `(.L_x_0) ;  /* 0x000000f000007945 */ /* 0x000fe20003800000 */
[--C-:B-1----:R-:W-:Y:S02]  /*0040*/  SHF.R.U32.HI R0, RZ, 0x5, R18.reuse ;  /* 0x00000005ff007819 */ /* 0x102fe40000011612 */
[----:B------:R-:W-:-:S03]  /*0050*/  SHF.R.U32.HI R3, RZ, 0x7, R18 ;  /* 0x00000007ff037819 */ /* 0x000fc60000011612 */
[----:B------:R-:W1:Y:S04]  /*0060*/  SHFL.IDX PT, R2, R0, RZ, 0x1f ;  /* 0x00001fff00027589 */ /* 0x000e6800000e0000 */
[----:B------:R2:W3:Y:S01]  /*0070*/  SHFL.IDX PT, R5, R3, RZ, 0x1f ;  /* 0x00001fff03057589 */ /* 0x0004e200000e0000 */
[----:B-1----:R-:W-:-:S13]  /*0080*/  ISETP.NE.OR P0, PT, R2, RZ, !P0 ;  /* 0x000000ff0200720c */ /* 0x002fda0004705670 */
[----:B0-23--:R-:W-:Y:S05]  /*0090*/  @P0 BRA `(.L_x_1) ;  /* 0x0000000000200947 */ /* 0x00dfea0003800000 */
[----:B------:R-:W-:Y:S02]  /*00a0*/  ULDC.64 UR4, c[0x0][0x198] ;  /* 0x0000660000047ab9 */ /* 0x000fe40000000a00 */
[----:B------:R-:W-:Y:S02]  /*00b0*/  UIADD3 UR6, UP0, UR4, 0xf0, URZ ;  /* 0x000000f004067890 */ /* 0x000fe4000ff1e03f */
[----:B------:R-:W-:Y:S02]  /*00c0*/  UIADD3 UR4, UP1, UR4, 0x1f0, URZ ;  /* 0x000001f004047890 */ /* 0x000fe4000ff3e03f */
[----:B------:R-:W-:Y:S02]  /*00d0*/  UIADD3.X UR7, URZ, UR5, URZ, UP0, !UPT ;  /* 0x000000053f077290 */ /* 0x000fe400087fe43f */
[----:B------:R-:W-:-:S07]  /*00e0*/  UIADD3.X UR5, URZ, UR5, URZ, UP1, !UPT ;  /* 0x000000053f057290 */ /* 0x000fce0008ffe43f */
[----:B------:R0:W-:Y:S02]  /*00f0*/  UTMACCTL.PF [UR6] ;  /* 0x00000000060079b9 */ /* 0x0001e40008040000 */
[----:B------:R0:W-:Y:S02]  /*0100*/  UTMACCTL.PF [UR4] ;  /* 0x00000000040079b9 */ /* 0x0001e40008040000 */
[----:B0-----:R-:W-:Y:S01]  /*0110*/  NOP ;  /* 0x0000000000007918 */ /* 0x001fe20000000000 */
.L_x_1:
[----:B------:R-:W-:Y:S05]  /*0120*/  BSYNC B0 ;  /* 0x0000000000007941 */ /* 0x000fea0003800000 */
.L_x_0:
[----:B------:R-:W0:Y:S02]  /*0130*/  SHFL.IDX PT, R3, R0, RZ, 0x1f ;  /* 0x00001fff00037589 */ /* 0x000e2400000e0000 */
[----:B0-----:R-:W-:-:S13]  /*0140*/  ISETP.NE.AND P0, PT, R3, RZ, PT ;  /* 0x000000ff0300720c */ /* 0x001fda0003f05270 */
[----:B------:R-:W-:Y:S05]  /*0150*/  @P0 BRA `(.L_x_2) ;  /* 0x0000000000500947 */ /* 0x000fea0003800000 */
[----:B------:R-:W0:Y:S01]  /*0160*/  S2UR UR8, SR_CgaCtaId ;  /* 0x00000000000879c3 */ /* 0x000e220000008800 */
[----:B------:R-:W-:Y:S01]  /*0170*/  UMOV UR4, 0x400 ;  /* 0x0000040000047882 */ /* 0x000fe20000000000 */
[----:B------:R-:W-:Y:S01]  /*0180*/  UMOV UR5, 0x1 ;  /* 0x0000000100057882 */ /* 0x000fe20000000000 */
[----:B------:R-:W-:Y:S01]  /*0190*/  UMOV UR6, 0x4 ;  /* 0x0000000400067882 */ /* 0x000fe20000000000 */
[----:B------:R-:W-:Y:S01]  /*01a0*/  ELECT P0, URZ, PT ;  /* 0x00000000003f782f */ /* 0x000fe20003800000 */
[----:B------:R-:W-:-:S04]  /*01b0*/  UIADD3 UR6, -UR6, 0x100000, URZ ;  /* 0x0010000006067890 */ /* 0x000fc8000fffe13f */
[----:B------:R-:W-:Y:S02]  /*01c0*/  USHF.L.U32 UR7, UR6, 0xb, URZ ;  /* 0x0000000b06077899 */ /* 0x000fe4000800063f */
[----:B------:R-:W-:Y:S02]  /*01d0*/  USHF.L.U32 UR6, UR6, 0x1, URZ ;  /* 0x0000000106067899 */ /* 0x000fe4000800063f */
[----:B0-----:R-:W-:Y:S02]  /*01e0*/  ULEA UR8, UR8, UR4, 0x18 ;  /* 0x0000000408087291 */ /* 0x001fe4000f8ec03f */
[----:B------:R-:W-:-:S04]  /*01f0*/  UIADD3 UR4, -UR5, 0x100000, URZ ;  /* 0x0010000005047890 */ /* 0x000fc8000fffe13f */
[----:B------:R-:W-:Y:S02]  /*0200*/  USHF.L.U32 UR5, UR4, 0xb, URZ ;  /* 0x0000000b04057899 */ /* 0x000fe4000800063f */
[----:B------:R-:W-:Y:S01]  /*0210*/  USHF.L.U32 UR4, UR4, 0x1, URZ ;  /* 0x0000000104047899 */ /* 0x000fe2000800063f */
[----:B------:R-:W0:Y:S11]  /*0220*/  FENCE.VIEW.ASYNC.S ;  /* 0x00000000000073c6 */ /* 0x000e360000000000 */
[----:B0-----:R0:W1:Y:S01]  /*0230*/  SYNCS.EXCH.64 URZ, [UR8], UR4 ;  /* 0x00000004083f75b2 */ /* 0x0010620008000100 */
[----:B------:R0:W2:Y:S01]  /*0240*/  SYNCS.EXCH.64 URZ, [UR8+0x18], UR6 ;  /* 0x00001806083f75b2 */ /* 0x0000a20008000100 */
[----:B------:R0:W3:Y:S01]  /*0250*/  SYNCS.EXCH.64 URZ, [UR8+0x8], UR4 ;  /* 0x00000804083f75b2 */ /* 0x0000e20008000100 */
[----:B------:R0:W4:Y:S01]  /*0260*/  SYNCS.EXCH.64 URZ, [UR8+0x20], UR6 ;  /* 0x00002006083f75b2 */ /* 0x0001220008000100 */
[----:B------:R0:W0:Y:S01]  /*0270*/  SYNCS.EXCH.64 URZ, [UR8+0x10], UR4 ;  /* 0x00001004083f75b2 */ /* 0x0000220008000100 */
[----:B------:R0:W0:Y:S01]  /*0280*/  SYNCS.EXCH.64 URZ, [UR8+0x28], UR6 ;  /* 0x00002806083f75b2 */ /* 0x0000220008000100 */
[----:B------:R-:W-:Y:S01]  /*0290*/  NOP ;  /* 0x0000000000007918 */ /* 0x000fe20000000000 */
.L_x_2:
[----:B------:R-:W-:Y:S01]  /*02a0*/  SHF.R.S32.HI R7, RZ, 0x1f, R18 ;  /* 0x0000001fff077819 */ /* 0x000fe20000011412 */
[----:B------:R-:W5:Y:S01]  /*02b0*/  SHFL.IDX PT, R0, R0, RZ, 0x1f ;  /* 0x00001fff00007589 */ /* 0x000f6200000e0000 */
[----:B0-----:R-:W0:Y:S01]  /*02c0*/  S2UR UR8, SR_CTAID.X ;  /* 0x00000000000879c3 */ /* 0x001e220000002500 */
[----:B------:R-:W-:Y:S02]  /*02d0*/  ELECT P0, URZ, PT ;  /* 0x00000000003f782f */ /* 0x000fe40003800000 */
[----:B------:R-:W-:Y:S01]  /*02e0*/  LEA.HI R7, R7, R18, RZ, 0x7 ;  /* 0x0000001207077211 */ /* 0x000fe200078f38ff */
[----:B------:R-:W1:Y:S01]  /*02f0*/  S2R R4, SR_CTAID.Y ;  /* 0x0000000000047919 */ /* 0x000e620000002600 */
[----:B------:R-:W-:Y:S01]  /*0300*/  SHF.R.S32.HI R8, RZ, 0x1f, R3 ;  /* 0x0000001fff087819 */ /* 0x000fe20000011403 */
[----:B------:R-:W-:Y:S01]  /*0310*/  ULDC UR4, c[0x0][0x150] ;  /* 0x0000540000047ab9 */ /* 0x000fe20000000800 */
[----:B------:R-:W-:Y:S01]  /*0320*/  LOP3.LUT R7, R7, 0xffffff80, RZ, 0xc0, !PT ;  /* 0xffffff8007077812 */ /* 0x000fe200078ec0ff */
[----:B------:R-:W-:Y:S01]  /*0330*/  NOP ;  /* 0x0000000000007918 */ /* 0x000fe20000000000 */
[----:B------:R-:W-:Y:S01]  /*0340*/  LEA.HI R8, R8, R3, RZ, 0x2 ;  /* 0x0000000308087211 */ /* 0x000fe200078f10ff */
[----:B------:R-:W2:Y:S01]  /*0350*/  LDC R10, c[0x0][0x144] ;  /* 0x00005100ff0a7b82 */ /* 0x000ea20000000800 */
[----:B------:R-:W-:Y:S01]  /*0360*/  NOP ;  /* 0x0000000000007918 */ /* 0x000fe20000000000 */
[----:B------:R-:W-:Y:S01]  /*0370*/  IMAD.IADD R6, R18, 0x1, -R7 ;  /* 0x0000000112067824 */ /* 0x000fe200078e0a07 */
[----:B------:R-:W-:Y:S01]  /*0380*/  LOP3.LUT R8, R8, 0x3ffffffc, RZ, 0xc0, !PT ;  /* 0x3ffffffc08087812 */ /* 0x000fe200078ec0ff */
[----:B------:R-:W-:Y:S01]  /*0390*/  IMAD.MOV.U32 R22, RZ, RZ, 0x1 ;  /* 0x00000001ff167424 */ /* 0x000fe200078e00ff */
[----:B------:R-:W-:-:S02]  /*03a0*/  ISETP.NE.AND P3, PT, R5, RZ, PT ;  /* 0x000000ff0500720c */ /* 0x000fc40003f65270 */
[----:B------:R-:W-:Y:S01]  /*03b0*/  SHF.R.S32.HI R7, RZ, 0x1f, R6 ;  /* 0x0000001fff077819 */ /* 0x000fe20000011406 */
[----:B------:R-:W-:Y:S01]  /*03c0*/  IMAD.IADD R8, R3, 0x1, -R8 ;  /* 0x0000000103087824 */ /* 0x000fe200078e0a08 */
[----:B------:R-:W3:Y:S02]  /*03d0*/  LDC R13, c[0x0][0x140] ;  /* 0x00005000ff0d7b82 */ /* 0x000ee40000000800 */
[----:B------:R-:W-:Y:S02]  /*03e0*/  LEA.HI R7, R7, R6, RZ, 0x3 ;  /* 0x0000000607077211 */ /* 0x000fe400078f18ff */
[----:B-----5:R-:W-:Y:S02]  /*03f0*/  ISETP.NE.OR P0, PT, R0, RZ, !P0 ;  /* 0x000000ff0000720c */ /* 0x020fe40004705670 */
[--C-:B------:R-:W-:Y:S02]  /*0400*/  SHF.R.S32.HI R0, RZ, 0x3, R7.reuse ;  /* 0x00000003ff007819 */ /* 0x100fe40000011407 */
[----:B------:R-:W-:-:S02]  /*0410*/  SHF.R.S32.HI R7, RZ, 0x1f, R7 ;  /* 0x0000001fff077819 */ /* 0x000fc40000011407 */
[----:B0-----:R-:W-:Y:S02]  /*0420*/  I2FP.F32.U32 R9, UR8 ;  /* 0x0000000800097c45 */ /* 0x001fe40008201000 */
[----:B------:R-:W-:-:S03]  /*0430*/  LEA.HI R7, R7, R0, RZ, 0x2 ;  /* 0x0000000007077211 */ /* 0x000fc600078f10ff */
[----:B------:R-:W-:Y:S01]  /*0440*/  FMUL R9, R9, UR4 ;  /* 0x0000000409097c20 */ /* 0x000fe20008400000 */
[----:B------:R-:W-:Y:S01]  /*0450*/  LOP3.LUT R7, R7, 0xfffffffc, RZ, 0xc0, !PT ;  /* 0xfffffffc07077812 */ /* 0x000fe200078ec0ff */
[----:B------:R-:W-:Y:S01]  /*0460*/  VOTEU.ALL UP0, P0 ;  /* 0x00000000003f7886 */ /* 0x000fe20000000000 */
[----:B-1----:R-:W-:Y:S01]  /*0470*/  I2FP.F32.U32 R3, R4 ;  /* 0x0000000400037245 */ /* 0x002fe20000201000 */
[----:B------:R-:W-:Y:S01]  /*0480*/  ULDC UR4, c[0x0][0x154] ;  /* 0x0000550000047ab9 */ /* 0x000fe20000000800 */
[----:B------:R-:W-:Y:S01]  /*0490*/  VOTEU.ALL UP1, P0 ;  /* 0x00000000003f7886 */ /* 0x000fe20000020000 */
[----:B------:R-:W0:Y:S01]  /*04a0*/  F2I.U32.TRUNC.NTZ R9, R9 ;  /* 0x0000000900097305 */ /* 0x000e22000020f000 */
[----:B------:R-:W-:Y:S01]  /*04b0*/  IMAD.IADD R7, R0, 0x1, -R7 ;  /* 0x0000000100077824 */ /* 0x000fe200078e0a07 */
[----:B------:R-:W1:Y:S01]  /*04c0*/  @!UP0 S2UR UR7, SR_CgaCtaId ;  /* 0x00000000000789c3 */ /* 0x000e620000008800 */
[----:B------:R-:W-:Y:S01]  /*04d0*/  FMUL R12, R3, UR4 ;  /* 0x00000004030c7c20 */ /* 0x000fe20008400000 */
[----:B------:R-:W-:Y:S01]  /*04e0*/  UMOV UR4, 0x20 ;  /* 0x0000002000047882 */ /* 0x000fe20000000000 */
[----:B------:R-:W-:Y:S01]  /*04f0*/  IMAD R8, R8, 0x4, R7 ;  /* 0x0000000408087824 */ /* 0x000fe200078e0207 */
[----:B------:R-:W-:Y:S01]  /*0500*/  @!UP0 UMOV UR6, 0x400 ;  /* 0x0000040000068882 */ /* 0x000fe20000000000 */
[----:B------:R-:W-:-:S04]  /*0510*/  @!UP0 UIADD3 UR4, -UR4, 0x100000, URZ ;  /* 0x0010000004048890 */ /* 0x000fc8000fffe13f */
[----:B------:R-:W-:Y:S02]  /*0520*/  @!UP0 USHF.L.U32 UR5, UR4, 0xb, URZ ;  /* 0x0000000b04058899 */ /* 0x000fe4000800063f */
[----:B------:R-:W-:Y:S01]  /*0530*/  @!UP0 USHF.L.U32 UR4, UR4, 0x1, URZ ;  /* 0x0000000104048899 */ /* 0x000fe2000800063f */
[----:B---3--:R-:W-:Y:S01]  /*0540*/  ISETP.EQ.U32.AND P2, PT, R13, 0x1, PT ;  /* 0x000000010d00780c */ /* 0x008fe20003f42070 */
[----:B------:R-:W3:Y:S01]  /*0550*/  F2I.U32.TRUNC.NTZ R12, R12 ;  /* 0x0000000c000c7305 */ /* 0x000ee2000020f000 */
[C---:B------:R-:W-:Y:S01]  /*0560*/  LEA.HI R0, R8.reuse, R8, RZ, 0x1 ;  /* 0x0000000808007211 */ /* 0x040fe200078f08ff */
[----:B------:R-:W5:Y:S01]  /*0570*/  LDC R7, c[0x0][0x148] ;  /* 0x00005200ff077b82 */ /* 0x000f620000000800 */
[----:B------:R-:W-:Y:S02]  /*0580*/  IMAD.SHL.U32 R23, R8, 0x4, RZ ;  /* 0x0000000408177824 */ /* 0x000fe400078e00ff */
[----:B------:R-:W-:Y:S01]  /*0590*/  LOP3.LUT R11, R0, 0xfffffffe, RZ, 0xc0, !PT ;  /* 0xfffffffe000b7812 */ /* 0x000fe200078ec0ff */
[----:B0-----:R-:W-:Y:S01]  /*05a0*/  IMAD.MOV R15, RZ, RZ, -R9 ;  /* 0x000000ffff0f7224 */ /* 0x001fe200078e0a09 */
[----:B------:R-:W-:-:S02]  /*05b0*/  SHF.R.S32.HI R9, RZ, 0x1f, R2 ;  /* 0x0000001fff097819 */ /* 0x000fc40000011402 */
[----:B------:R-:W-:Y:S01]  /*05c0*/  LOP3.LUT R23, R8, 0xc, R23, 0x78, !PT ;  /* 0x0000000c08177812 */ /* 0x000fe200078e7817 */
[----:B--2---:R-:W-:Y:S01]  /*05d0*/  IMAD R3, R10, R15, UR8 ;  /* 0x000000080a037e24 */ /* 0x004fe2000f8e020f */
[----:B------:R-:W-:Y:S01]  /*05e0*/  LEA.HI R9, R9, R2, RZ, 0x2 ;  /* 0x0000000209097211 */ /* 0x000fe200078f10ff */
[----:B------:R-:W-:-:S03]  /*05f0*/  IMAD.IADD R0, R8, 0x1, -R11 ;  /* 0x0000000108007824 */ /* 0x000fc600078e0a0b */
[----:B------:R-:W-:Y:S01]  /*0600*/  LOP3.LUT R9, R9, 0xfffffffc, RZ, 0xc0, !PT ;  /* 0xfffffffc09097812 */ /* 0x000fe200078ec0ff */
[----:B---3--:R-:W-:Y:S01]  /*0610*/  IMAD.MOV R24, RZ, RZ, -R12 ;  /* 0x000000ffff187224 */ /* 0x008fe200078e0a0c */
[----:B------:R-:W-:Y:S01]  /*0620*/  ISETP.NE.AND P4, PT, R0, R3, PT ;  /* 0x000000030000720c */ /* 0x000fe20003f85270 */
[----:B-1----:R-:W-:Y:S02]  /*0630*/  @!UP0 ULEA UR6, UR7, UR6, 0x18 ;  /* 0x0000000607068291 */ /* 0x002fe4000f8ec03f */
[----:B------:R-:W-:Y:S01]  /*0640*/  IMAD.IADD R0, R2, 0x1, -R9 ;  /* 0x0000000102007824 */ /* 0x000fe200078e0a09 */
[----:B------:R-:W-:Y:S01]  /*0650*/  VOTEU.ALL UP0, P0 ;  /* 0x00000000003f7886 */ /* 0x000fe20000000000 */
[----:B------:R-:W-:Y:S01]  /*0660*/  LOP3.LUT P0, RZ, R6, 0x7, RZ, 0xc0, !PT ;  /* 0x0000000706ff7812 */ /* 0x000fe2000780c0ff */
[----:B------:R-:W-:Y:S02]  /*0670*/  VIADD R6, R5, 0xffffffff ;  /* 0xffffffff05067836 */ /* 0x000fe40000000000 */
[----:B------:R-:W-:Y:S01]  /*0680*/  ISETP.NE.AND P1, PT, R0, 0x3, PT ;  /* 0x000000030000780c */ /* 0x000fe20003f25270 */
[----:B-----5:R-:W-:Y:S01]  /*0690*/  IMAD R9, R7, R24, R4 ;  /* 0x0000001807097224 */ /* 0x020fe200078e0204 */
[----:B------:R-:W-:-:S02]  /*06a0*/  ISETP.LT.U32.AND P0, PT, R23, 0x2, !P0 ;  /* 0x000000021700780c */ /* 0x000fc40004701070 */
[----:B------:R-:W-:Y:S01]  /*06b0*/  ISETP.EQ.OR P1, PT, R0, RZ, !P1 ;  /* 0x000000ff0000720c */ /* 0x000fe20004f22670 */
[----:B------:R-:W0:Y:S02]  /*06c0*/  FENCE.VIEW.ASYNC.S ;  /* 0x00000000000073c6 */ /* 0x000e240000000000 */
[----:B0-----:R0:W1:Y:S01]  /*06d0*/  @!UP0 SYNCS.EXCH.64 URZ, [UR6+0x40], UR4 ;  /* 0x00004004063f85b2 */ /* 0x0010620008000100 */
[----:B------:R-:W-:Y:S02]  /*06e0*/  @P4 LEA.HI R2, R23, R23, RZ, 0x1 ;  /* 0x0000001717024211 */ /* 0x000fe400078f08ff */
[----:B------:R-:W-:Y:S02]  /*06f0*/  ISETP.EQ.AND P1, PT, R5, RZ, P1 ;  /* 0x000000ff0500720c */ /* 0x000fe40000f22270 */
[----:B------:R-:W-:Y:S02]  /*0700*/  @P4 SHF.R.S32.HI R2, RZ, 0x1, R2 ;  /* 0x00000001ff024819 */ /* 0x000fe40000011402 */
[----:B------:R-:W-:-:S02]  /*0710*/  ISETP.GE.U32.AND P6, PT, R6, 0x2, PT ;  /* 0x000000020600780c */ /* 0x000fc40003fc6070 */
[----:B------:R-:W-:Y:S02]  /*0720*/  @P4 ISETP.NE.AND P5, PT, R2, R9, PT ;  /* 0x000000090200420c */ /* 0x000fe40003fa5270 */
[----:B------:R-:W-:Y:S02]  /*0730*/  SEL R9, RZ, 0x1, !P0 ;  /* 0x00000001ff097807 */ /* 0x000fe40004000000 */
[----:B------:R-:W-:Y:S02]  /*0740*/  @P4 SEL R22, RZ, 0x1, P5 ;  /* 0x00000001ff164807 */ /* 0x000fe40002800000 */
[----:B------:R-:W-:Y:S01]  /*0750*/  SEL R19, RZ, 0x1, !P1 ;  /* 0x00000001ff137807 */ /* 0x000fe20004800000 */
[----:B------:R0:W2:Y:S01]  /*0760*/  @!UP1 SYNCS.EXCH.64 URZ, [UR6+0x48], UR4 ;  /* 0x00004804063f95b2 */ /* 0x0000a20008000100 */
[----:B------:R-:W-:Y:S01]  /*0770*/  LOP3.LUT R22, R22, R9, RZ, 0xc0, !PT ;  /* 0x0000000916167212 */ /* 0x000fe200078ec0ff */
[----:B------:R-:W-:Y:S01]  /*0780*/  NOP ;  /* 0x0000000000007918 */ /* 0x000fe20000000000 */
[----:B------:R-:W-:Y:S01]  /*0790*/  SEL R19, R19, 0x2, P6 ;  /* 0x0000000213137807 */ /* 0x000fe20003000000 */
[----:B------:R-:W-:Y:S06]  /*07a0*/  @!P2 BRA `(.L_x_3) ;  /* 0x000000000008a947 */ /* 0x000fec0003800000 */
[----:B-12-4-:R-:W-:Y:S01]  /*07b0*/  UCGABAR_ARV ;  /* 0x00000000000079c7 */ /* 0x016fe20008000000 */
[----:B------:R-:W-:Y:S05]  /*07c0*/  BRA `(.L_x_4) ;  /* 0x0000000000047947 */ /* 0x000fea0003800000 */
.L_x_3:
[----:B-12-4-:R-:W-:Y:S01]  /*07d0*/  NOP ;  /* 0x0000000000007918 */ /* 0x016fe20000000000 */
.L_x_4:
[----:B------:R-:W1:Y:S01]  /*07e0*/  LDC R2, c[0x0][0x65c] ;  /* 0x00019700ff027b82 */ /* 0x000e620000000800 */
[----:B------:R-:W-:Y:S02]  /*07f0*/  IMAD.U32 R8, RZ, RZ, UR8 ;  /* 0x00000008ff087e24 */ /* 0x000fe4000f8e00ff */
[----:B------:R-:W-:Y:S01]  /*0800*/  IMAD.MOV.U32 R9, RZ, RZ, RZ ;  /* 0x000000ffff097224 */ /* 0x000fe200078e00ff */
[----:B-1----:R-:W-:-:S04]  /*0810*/  ISETP.NE.AND P1, PT, R2, 0x1, PT ;  /* 0x000000010200780c */ /* 0x002fc80003f25270 */
[----:B------:R-:W-:-:S09]  /*0820*/  P2R R5, PR, RZ, 0x2 ;  /* 0x00000002ff057803 */ /* 0x000fd20000000000 */
[----:B------:R-:W1:Y:S01]  /*0830*/  @P1 LDC R17, c[0x0][0x10] ;  /* 0x00000400ff111b82 */ /* 0x000e620000000800 */
[----:B------:R-:W-:Y:S02]  /*0840*/  @P1 IMAD.MOV.U32 R5, RZ, RZ, RZ ;  /* 0x000000ffff051224 */ /* 0x000fe400078e00ff */
[----:B------:R-:W-:-:S05]  /*0850*/  @P1 IMAD.MOV.U32 R13, RZ, RZ, RZ ;  /* 0x000000ffff0d1224 */ /* 0x000fca00078e00ff */
[----:B------:R-:W2:Y:S01]  /*0860*/  @!P1 LDC R11, c[0x0][0xc] ;  /* 0x00000300ff0b9b82 */ /* 0x000ea20000000800 */
[----:B-1----:R-:W-:-:S04]  /*0870*/  @P1 IMAD.WIDE.U32 R16, R17, UR8, R4 ;  /* 0x0000000811101c25 */ /* 0x002fc8000f8e0004 */
[----:B------:R-:W-:Y:S02]  /*0880*/  @P1 IMAD.IADD R17, R17, 0x1, R13 ;  /* 0x0000000111111824 */ /* 0x000fe400078e020d */
[----:B--2---:R-:W-:-:S04]  /*0890*/  @!P1 IMAD.WIDE.U32 R8, R4, R11, R8 ;  /* 0x0000000b04089225 */ /* 0x004fc800078e0008 */
[----:B------:R-:W-:Y:S02]  /*08a0*/  @!P1 IMAD.MOV.U32 R16, RZ, RZ, R8 ;  /* 0x000000ffff109224 */ /* 0x000fe400078e0008 */
[----:B------:R-:W-:Y:S01]  /*08b0*/  @!P1 IMAD.MOV.U32 R17, RZ, RZ, R9 ;  /* 0x000000ffff119224 */ /* 0x000fe200078e0009 */
[----:B------:R-:W-:Y:S06]  /*08c0*/  @!P2 BRA `(.L_x_5) ;  /* 0x00000000000ca947 */ /* 0x000fec0003800000 */
[----:B------:R-:W-:Y:S01]  /*08d0*/  UCGABAR_WAIT ;  /* 0x0000000000007dc7 */ /* 0x000fe20008000000 */
[----:B------:R-:W-:Y:S01]  /*08e0*/  CCTL.IVALL ;  /* 0x00000000ff00798f */ /* 0x000fe20002000000 */
[----:B------:R-:W-:Y:S05]  /*08f0*/  BRA `(.L_x_6) ;  /* 0x0000000000047947 */ /* 0x000fea0003800000 */
.L_x_5:
[----:B------:R-:W-:Y:S06]  /*0900*/  BAR.SYNC.DEFER_BLOCKING 0x0 ;  /* 0x0000000000007b1d */ /* 0x000fec0000010000 */
.L_x_6:
[----:B------:R-:W-:Y:S05]  /*0910*/  @!P3 BRA `(.L_x_7) ;  /* 0x0000005c001cb947 */ /* 0x000fea0003800000 */
[----:B------:R-:W-:-:S13]  /*0920*/  ISETP.GT.U32.AND P0, PT, R6, 0x1, PT ;  /* 0x000000010600780c */ /* 0x000fda0003f04070 */
[----:B0-----:R-:W-:Y:S05]  /*0930*/  @P0 EXIT ;  /* 0x000000000000094d */ /* 0x001fea0003800000 */
[----:B------:R-:W-:Y:S01]  /*0940*/  ULDC.64 UR4, c[0x0][0x650] ;  /* 0x0001940000047ab9 */ /* 0x000fe20000000a00 */
[----:B------:R-:W-:Y:S01]  /*0950*/  PRMT R0, RZ, 0x7610, R0 ;  /* 0x00007610ff007816 */ /* 0x000fe20000000000 */
[----:B------:R-:W-:Y:S01]  /*0960*/  IMAD.MOV.U32 R92, RZ, RZ, -0x1 ;  /* 0xffffffffff5c7424 */ /* 0x000fe200078e00ff */
[----:B------:R-:W-:Y:S01]  /*0970*/  ISETP.GE.U32.AND P0, PT, R16, UR4, PT ;  /* 0x0000000410007c0c */ /* 0x000fe2000bf06070 */
[----:B------:R-:W-:Y:S02]  /*0980*/  IMAD.MOV.U32 R93, RZ, RZ, -0x1 ;  /* 0xffffffffff5d7424 */ /* 0x000fe400078e00ff */
[----:B------:R-:W-:Y:S01]  /*0990*/  IMAD.MOV.U32 R91, RZ, RZ, -0x1 ;  /* 0xffffffffff5b7424 */ /* 0x000fe200078e00ff */
[----:B------:R-:W-:-:S13]  /*09a0*/  ISETP.GE.U32.AND.EX P0, PT, R17, UR5, PT, P0 ;  /* 0x0000000511007c0c */ /* 0x000fda000bf06100 */
[----:B------:R-:W-:Y:S05]  /*09b0*/  @P0 BRA `(.L_x_8) ;  /* 0x0000000400280947 */ /* 0x000fea0003800000 */
[----:B------:R-:W0:Y:S01]  /*09c0*/  LDC.64 R20, c[0x0][0x628] ;  /* 0x00018a00ff147b82 */ /* 0x000e220000000a00 */
[----:B------:R-:W-:Y:S02]  /*09d0*/  IMAD.MOV.U32 R8, RZ, RZ, R16 ;  /* 0x000000ffff087224 */ /* 0x000fe400078e0010 */
[----:B------:R-:W-:-:S05]  /*09e0*/  IMAD.MOV.U32 R9, RZ, RZ, R17 ;  /* 0x000000ffff097224 */ /* 0x000fca00078e0011 */
[----:B------:R-:W1:Y:S08]  /*09f0*/  LDC R0, c[0x0][0x630] ;  /* 0x00018c00ff007b82 */ /* 0x000e700000000800 */
[----:B------:R-:W2:Y:S01]  /*0a00*/  LDC.64 R26, c[0x0][0x620] ;  /* 0x00018800ff1a7b82 */ /* 0x000ea20000000a00 */
[----:B0-----:R-:W-:-:S04]  /*0a10*/  ISETP.NE.U32.AND P0, PT, R20, RZ, PT ;  /* 0x000000ff1400720c */ /* 0x001fc80003f05070 */
[----:B------:R-:W-:-:S13]  /*0a20*/  ISETP.NE.AND.EX P0, PT, R21, RZ, PT, P0 ;  /* 0x000000ff1500720c */ /* 0x000fda0003f05300 */
[----:B-12---:R-:W-:Y:S05]  /*0a30*/  @!P0 BRA `(.L_x_9) ;  /* 0x0000000000288947 */ /* 0x006fea0003800000 */
[----:B------:R-:W0:Y:S02]  /*0a40*/  LDC R13, c[0x0][0x634] ;  /* 0x00018d00ff0d7b82 */ /* 0x000e240000000800 */
[----:B0-----:R-:W-:-:S05]  /*0a50*/  IADD3 R13, P0, R16, R13, RZ ;  /* 0x0000000d100d7210 */ /* 0x001fca0007f1e0ff */
[----:B------:R-:W-:-:S04]  /*0a60*/  IMAD.X R15, RZ, RZ, R17, P0 ;  /* 0x000000ffff0f7224 */ /* 0x000fc800000e0611 */
[----:B------:R-:W-:-:S04]  /*0a70*/  IMAD.WIDE.U32 R8, R15, R20, RZ ;  /* 0x000000140f087225 */ /* 0x000fc800078e00ff */
[----:B------:R-:W-:-:S04]  /*0a80*/  IMAD.WIDE.U32 R10, P0, R13, R21, R8 ;  /* 0x000000150d0a7225 */ /* 0x000fc80007800008 */
[----:B------:R-:W-:-:S04]  /*0a90*/  IMAD.WIDE.U32 R8, R13, R20, RZ ;  /* 0x000000140d087225 */ /* 0x000fc800078e00ff */
[----:B------:R-:W-:Y:S01]  /*0aa0*/  IMAD.X R13, RZ, RZ, RZ, P0 ;  /* 0x000000ffff0d7224 */ /* 0x000fe200000e06ff */
[----:B------:R-:W-:Y:S01]  /*0ab0*/  IADD3 RZ, P0, R9, R10, RZ ;  /* 0x0000000a09ff7210 */ /* 0x000fe20007f1e0ff */
[----:B------:R-:W-:-:S04]  /*0ac0*/  IMAD.MOV.U32 R12, RZ, RZ, R11 ;  /* 0x000000ffff0c7224 */ /* 0x000fc800078e000b */
[----:B------:R-:W-:-:S08]  /*0ad0*/  IMAD.WIDE.U32.X R8, R15, R21, R12, P0 ;  /* 0x000000150f087225 */ /* 0x000fd000000e040c */
.L_x_9:
[----:B------:R-:W0:Y:S01]  /*0ae0*/  LDC.64 R20, c[0x0][0x640] ;  /* 0x00019000ff147b82 */ /* 0x000e220000000a00 */
[--C-:B------:R-:W-:Y:S01]  /*0af0*/  SHF.R.U64 R91, R8, R0, R9.reuse ;  /* 0x00000000085b7219 */ /* 0x100fe20000001209 */
[----:B------:R-:W-:Y:S01]  /*0b00*/  IMAD R28, R7, R24, R4 ;  /* 0x00000018071c7224 */ /* 0x000fe200078e0204 */
[----:B------:R-:W-:Y:S01]  /*0b10*/  SHF.R.U32.HI R0, RZ, R0, R9 ;  /* 0x00000000ff007219 */ /* 0x000fe20000011609 */
[----:B------:R-:W-:Y:S01]  /*0b20*/  IMAD.MOV.U32 R25, RZ, RZ, 0x1 ;  /* 0x00000001ff197424 */ /* 0x000fe200078e00ff */
[----:B------:R-:W-:-:S03]  /*0b30*/  IADD3 R5, P0, RZ, -R91, RZ ;  /* 0x8000005bff057210 */ /* 0x000fc60007f1e0ff */
[----:B------:R-:W1:Y:S02]  /*0b40*/  LDC R6, c[0x0][0x618] ;  /* 0x00018600ff067b82 */ /* 0x000e640000000800 */
[----:B------:R-:W-:-:S04]  /*0b50*/  IMAD.X R9, RZ, RZ, ~R0, P0 ;  /* 0x000000ffff097224 */ /* 0x000fc800000e0e00 */
[-C--:B------:R-:W-:Y:S02]  /*0b60*/  IMAD R0, R9, R26.reuse, RZ ;  /* 0x0000001a09007224 */ /* 0x080fe400078e02ff */
[----:B------:R-:W2:Y:S01]  /*0b70*/  LDC R11, c[0x0][0x608] ;  /* 0x00018200ff0b7b82 */ /* 0x000ea20000000800 */
[----:B------:R-:W-:-:S04]  /*0b80*/  IMAD.WIDE.U32 R8, R5, R26, R16 ;  /* 0x0000001a05087225 */ /* 0x000fc800078e0010 */
[----:B------:R-:W-:-:S03]  /*0b90*/  IMAD R5, R5, R27, R0 ;  /* 0x0000001b05057224 */ /* 0x000fc600078e0200 */
[----:B------:R-:W3:Y:S01]  /*0ba0*/  LDC R12, c[0x0][0x658] ;  /* 0x00019600ff0c7b82 */ /* 0x000ee20000000800 */
[----:B0-----:R-:W-:Y:S01]  /*0bb0*/  ISETP.NE.U32.AND P0, PT, R20, RZ, PT ;  /* 0x000000ff1400720c */ /* 0x001fe20003f05070 */
[----:B------:R-:W-:Y:S02]  /*0bc0*/  IMAD.IADD R5, R9, 0x1, R5 ;  /* 0x0000000109057824 */ /* 0x000fe400078e0205 */
[----:B------:R-:W-:Y:S01]  /*0bd0*/  IMAD.MOV.U32 R9, RZ, RZ, -0x1 ;  /* 0xffffffffff097424 */ /* 0x000fe200078e00ff */
[----:B------:R-:W-:-:S03]  /*0be0*/  ISETP.NE.AND.EX P0, PT, R21, RZ, PT, P0 ;  /* 0x000000ff1500720c */ /* 0x000fc60003f05300 */
[----:B------:R-:W0:Y:S01]  /*0bf0*/  LDC R15, c[0x0][0x600] ;  /* 0x00018000ff0f7b82 */ /* 0x000e220000000800 */
[-CC-:B-1----:R-:W-:Y:S02]  /*0c00*/  SHF.R.U64 R13, R8, R6.reuse, R5.reuse ;  /* 0x00000006080d7219 */ /* 0x182fe40000001205 */
[----:B------:R-:W-:-:S05]  /*0c10*/  SHF.R.U32.HI R0, RZ, R6, R5 ;  /* 0x00000006ff007219 */ /* 0x000fca0000011605 */
[----:B------:R-:W1:Y:S01]  /*0c20*/  LDC R14, c[0x0][0x648] ;  /* 0x00019200ff0e7b82 */ /* 0x000e620000000800 */
[-CC-:B--2---:R-:W-:Y:S02]  /*0c30*/  SHF.R.U64 R29, R13, R11.reuse, R0.reuse ;  /* 0x0000000b0d1d7219 */ /* 0x184fe40000001200 */
[----:B------:R-:W-:-:S05]  /*0c40*/  SHF.R.U32.HI R5, RZ, R11, R0 ;  /* 0x0000000bff057219 */ /* 0x000fca0000011600 */
[----:B------:R-:W2:Y:S01]  /*0c50*/  LDC R26, c[0x0][0x638] ;  /* 0x00018e00ff1a7b82 */ /* 0x000ea20000000800 */
[-CC-:B---3--:R-:W-:Y:S02]  /*0c60*/  SHF.R.U64 R24, R29, R12.reuse, R5.reuse ;  /* 0x0000000c1d187219 */ /* 0x188fe40000001205 */
[-C--:B------:R-:W-:Y:S02]  /*0c70*/  SHF.L.U32 R0, R9, R12.reuse, RZ ;  /* 0x0000000c09007219 */ /* 0x080fe400000006ff */
[----:B------:R-:W-:Y:S01]  /*0c80*/  SHF.R.U32.HI R5, RZ, R12, R5 ;  /* 0x0000000cff057219 */ /* 0x000fe20000011605 */
[----:B------:R-:W-:Y:S01]  /*0c90*/  IMAD.MOV.U32 R4, RZ, RZ, R24 ;  /* 0x000000ffff047224 */ /* 0x000fe200078e0018 */
[----:B------:R-:W-:Y:S01]  /*0ca0*/  LOP3.LUT R10, RZ, R0, RZ, 0x33, !PT ;  /* 0x00000000ff0a7212 */ /* 0x000fe200078e33ff */
[----:B------:R-:W3:Y:S01]  /*0cb0*/  LDC R27, c[0x0][0x610] ;  /* 0x00018400ff1b7b82 */ /* 0x000ee20000000800 */
[----:B------:R-:W-:Y:S05]  /*0cc0*/  @!P0 BRA `(.L_x_10) ;  /* 0x0000000000288947 */ /* 0x000fea0003800000 */
[----:B------:R-:W4:Y:S02]  /*0cd0*/  LDC R9, c[0x0][0x64c] ;  /* 0x00019300ff097b82 */ /* 0x000f240000000800 */
[----:B----4-:R-:W-:-:S05]  /*0ce0*/  IADD3 R9, P0, R24, R9, RZ ;  /* 0x0000000918097210 */ /* 0x010fca0007f1e0ff */
        /* <DEDUP_REMOVED lines=8> */
.L_x_10:
[----:B-1----:R-:W-:Y:S01]  /*0d70*/  SHF.R.U64 R4, R4, R14, R5 ;  /* 0x0000000e04047219 */ /* 0x002fe20000001205 */
[----:B0-----:R-:W-:Y:S01]  /*0d80*/  VIADD R6, R15, 0xffffffff ;  /* 0xffffffff0f067836 */ /* 0x001fe20000000000 */
[----:B------:R-:W-:Y:S02]  /*0d90*/  SHF.L.U32 R0, R25, R12, RZ ;  /* 0x0000000c19007219 */ /* 0x000fe400000006ff */
[----:B------:R-:W-:Y:S01]  /*0da0*/  LOP3.LUT R5, R29, R10, RZ, 0xc0, !PT ;  /* 0x0000000a1d057212 */ /* 0x000fe200078ec0ff */
[----:B------:R-:W-:Y:S01]  /*0db0*/  IMAD.MOV R7, RZ, RZ, -R4 ;  /* 0x000000ffff077224 */ /* 0x000fe200078e0a04 */
[----:B------:R-:W-:Y:S02]  /*0dc0*/  SEL R3, R3, R28, !P1 ;  /* 0x0000001c03037207 */ /* 0x000fe40004800000 */
[----:B------:R-:W-:Y:S01]  /*0dd0*/  LOP3.LUT R6, R13, R6, RZ, 0xc0, !PT ;  /* 0x000000060d067212 */ /* 0x000fe200078ec0ff */
[----:B------:R-:W-:Y:S02]  /*0de0*/  IMAD R4, R0, R4, R5 ;  /* 0x0000000400047224 */ /* 0x000fe400078e0205 */
[----:B--2---:R-:W-:-:S02]  /*0df0*/  IMAD R0, R7, R26, R24 ;  /* 0x0000001a07007224 */ /* 0x004fc400078e0218 */
[----:B---3--:R-:W-:Y:S02]  /*0e00*/  IMAD R3, R4, R27, R3 ;  /* 0x0000001b04037224 */ /* 0x008fe400078e0203 */
[----:B------:R-:W-:Y:S02]  /*0e10*/  IMAD R92, R0, R15, R6 ;  /* 0x0000000f005c7224 */ /* 0x000fe400078e0206 */
[----:B------:R-:W-:-:S03]  /*0e20*/  IMAD.MOV.U32 R4, RZ, RZ, 0x1 ;  /* 0x00000001ff047424 */ /* 0x000fc600078e00ff */
[----:B------:R-:W-:Y:S02]  /*0e30*/  SEL R93, R92, R3, !P1 ;  /* 0x000000035c5d7207 */ /* 0x000fe40004800000 */
[----:B------:R-:W-:Y:S02]  /*0e40*/  PRMT R0, R4, 0x7610, R0 ;  /* 0x0000761004007816 */ /* 0x000fe40000000000 */
[----:B------:R-:W-:-:S07]  /*0e50*/  SEL R92, R3, R92, !P1 ;  /* 0x0000005c035c7207 */ /* 0x000fce0004800000 */
.L_x_8:
[----:B------:R-:W-:-:S08]  /*0e60*/  NOP ;  /* 0x0000000000007918 */ /* 0x000fd00000000000 */
[----:B------:R-:W0:Y:S02]  /*0e70*/  USETMAXREG.TRY_ALLOC.CTAPOOL UP0, 0xe8 ;  /* 0x000000e8000079c8 */ /* 0x000e240008000600 */
[----:B0-----:R-:W-:-:S13]  /*0e80*/  PLOP3.LUT P0, PT, PT, PT, UP0, 0x80, 0x0 ;  /* 0x000000000000781c */ /* 0x001fda0003f0f008 */
[----:B------:R-:W-:Y:S05]  /*0e90*/  @!P0 BRA `(.L_x_8) ;  /* 0xfffffffc00f08947 */ /* 0x000fea000383ffff */
[----:B------:R-:W-:Y:S01]  /*0ea0*/  ULDC.64 UR4, c[0x0][0x598] ;  /* 0x0001660000047ab9 */ /* 0x000fe20000000a00 */
[----:B------:R-:W-:Y:S01]  /*0eb0*/  ULDC.64 UR36, c[0x0][0x208] ;  /* 0x0000820000247ab9 */ /* 0x000fe20000000a00 */
[----:B------:R-:W-:-:S04]  /*0ec0*/  ISETP.NE.U32.AND P0, PT, RZ, UR4, PT ;  /* 0x00000004ff007c0c */ /* 0x000fc8000bf05070 */
[----:B------:R-:W-:-:S13]  /*0ed0*/  ISETP.NE.AND.EX P0, PT, RZ, UR5, PT, P0 ;  /* 0x00000005ff007c0c */ /* 0x000fda000bf05300 */
[----:B------:R-:W-:Y:S05]  /*0ee0*/  @!P0 BRA `(.L_x_11) ;  /* 0x00000000001c8947 */ /* 0x000fea0003800000 */
[----:B------:R-:W0:Y:S02]  /*0ef0*/  LDC.64 R4, c[0x0][0x598] ;  /* 0x00016600ff047b82 */ /* 0x000e240000000a00 */
[----:B0-----:R-:W2:Y:S02]  /*0f00*/  LDG.E.64 R4, desc[UR36][R4.64] ;  /* 0x0000002404047981 */ /* 0x001ea4000c1e1b00 */
[----:B--2---:R-:W-:-:S04]  /*0f10*/  ISETP.NE.U32.AND P0, PT, R4, RZ, PT ;  /* 0x000000ff0400720c */ /* 0x004fc80003f05070 */
[----:B------:R-:W-:-:S13]  /*0f20*/  ISETP.NE.AND.EX P0, PT, R5, RZ, PT, P0 ;  /* 0x000000ff0500720c */ /* 0x000fda0003f05300 */
[----:B------:R-:W-:Y:S05]  /*0f30*/  @!P0 BRA `(.L_x_11) ;  /* 0x0000000000088947 */ /* 0x000fea0003800000 */
[----:B------:R0:W5:Y:S01]  /*0f40*/  LD.E R88, desc[UR36][R4.64] ;  /* 0x0000002404587980 */ /* 0x000162000c101900 */
[----:B------:R-:W-:Y:S05]  /*0f50*/  BRA `(.L_x_12) ;  /* 0x0000000000247947 */ /* 0x000fea0003800000 */
.L_x_11:
[----:B------:R-:W-:Y:S02]  /*0f60*/  ULDC.64 UR4, c[0x0][0x588] ;  /* 0x0001620000047ab9 */ /* 0x000fe40000000a00 */
[----:B------:R-:W-:-:S04]  /*0f70*/  ISETP.NE.U32.AND P0, PT, RZ, UR4, PT ;  /* 0x00000004ff007c0c */ /* 0x000fc8000bf05070 */
[----:B------:R-:W-:-:S13]  /*0f80*/  ISETP.NE.AND.EX P0, PT, RZ, UR5, PT, P0 ;  /* 0x00000005ff007c0c */ /* 0x000fda000bf05300 */
[----:B------:R-:W-:Y:S05]  /*0f90*/  @!P0 BRA `(.L_x_13) ;  /* 0x00000000000c8947 */ /* 0x000fea0003800000 */
[----:B------:R-:W0:Y:S02]  /*0fa0*/  LDC.64 R88, c[0x0][0x588] ;  /* 0x00016200ff587b82 */ /* 0x000e240000000a00 */
[----:B0-----:R1:W5:Y:S01]  /*0fb0*/  LDG.E R88, desc[UR36][R88.64] ;  /* 0x0000002458587981 */ /* 0x001362000c1e1900 */
[----:B------:R-:W-:Y:S05]  /*0fc0*/  BRA `(.L_x_12) ;  /* 0x0000000000087947 */ /* 0x000fea0003800000 */
.L_x_13:
[----:B------:R-:W-:Y:S02]  /*0fd0*/  ULDC UR4, c[0x0][0x580] ;  /* 0x0001600000047ab9 */ /* 0x000fe40000000800 */
[----:B------:R-:W-:-:S07]  /*0fe0*/  IMAD.U32 R88, RZ, RZ, UR4 ;  /* 0x00000004ff587e24 */ /* 0x000fce000f8e00ff */
.L_x_12:
[----:B------:R-:W-:Y:S02]  /*0ff0*/  ULDC.64 UR4, c[0x0][0x5a0] ;  /* 0x0001680000047ab9 */ /* 0x000fe40000000a00 */
[----:B------:R-:W-:-:S04]  /*1000*/  ISETP.NE.U32.AND P0, PT, RZ, UR4, PT ;  /* 0x00000004ff007c0c */ /* 0x000fc8000bf05070 */
[----:B------:R-:W-:-:S13]  /*1010*/  ISETP.NE.AND.EX P0, PT, RZ, UR5, PT, P0 ;  /* 0x00000005ff007c0c */ /* 0x000fda000bf05300 */
[----:B------:R-:W-:Y:S05]  /*1020*/  @!P0 BRA `(.L_x_14) ;  /* 0x00000000001c8947 */ /* 0x000fea0003800000 */
[----:B0-----:R-:W0:Y:S02]  /*1030*/  LDC.64 R4, c[0x0][0x5a0] ;  /* 0x00016800ff047b82 */ /* 0x001e240000000a00 */
[----:B0-----:R-:W2:Y:S02]  /*1040*/  LDG.E.64 R4, desc[UR36][R4.64] ;  /* 0x0000002404047981 */ /* 0x001ea4000c1e1b00 */
[----:B--2---:R-:W-:-:S04]  /*1050*/  ISETP.NE.U32.AND P0, PT, R4, RZ, PT ;  /* 0x000000ff0400720c */ /* 0x004fc80003f05070 */
[----:B------:R-:W-:-:S13]  /*1060*/  ISETP.NE.AND.EX P0, PT, R5, RZ, PT, P0 ;  /* 0x000000ff0500720c */ /* 0x000fda0003f05300 */
[----:B------:R-:W-:Y:S05]  /*1070*/  @!P0 BRA `(.L_x_14) ;  /* 0x0000000000088947 */ /* 0x000fea0003800000 */
[----:B-1----:R0:W5:Y:S01]  /*1080*/  LD.E R89, desc[UR36][R4.64] ;  /* 0x0000002404597980 */ /* 0x002162000c101900 */
[----:B------:R-:W-:Y:S05]  /*1090*/  BRA `(.L_x_15) ;  /* 0x0000000000247947 */ /* 0x000fea0003800000 */
.L_x_14:
[----:B------:R-:W-:Y:S02]  /*10a0*/  ULDC.64 UR4, c[0x0][0x590] ;  /* 0x0001640000047ab9 */ /* 0x000fe40000000a00 */
[----:B------:R-:W-:-:S04]  /*10b0*/  ISETP.NE.U32.AND P0, PT, RZ, UR4, PT ;  /* 0x00000004ff007c0c */ /* 0x000fc8000bf05070 */
[----:B------:R-:W-:-:S13]  /*10c0*/  ISETP.NE.AND.EX P0, PT, RZ, UR5, PT, P0 ;  /* 0x00000005ff007c0c */ /* 0x000fda000bf05300 */
[----:B------:R-:W-:Y:S05]  /*10d0*/  @!P0 BRA `(.L_x_16) ;  /* 0x00000000000c8947 */ /* 0x000fea0003800000 */
[----:B0-----:R-:W1:Y:S02]  /*10e0*/  LDC.64 R4, c[0x0][0x590] ;  /* 0x00016400ff047b82 */ /* 0x001e640000000a00 */
[----:B-1----:R1:W5:Y:S01]  /*10f0*/  LDG.E R89, desc[UR36][R4.64] ;  /* 0x0000002404597981 */ /* 0x002362000c1e1900 */
[----:B------:R-:W-:Y:S05]  /*1100*/  BRA `(.L_x_15) ;  /* 0x0000000000087947 */ /* 0x000fea0003800000 */
.L_x_16:
[----:B------:R-:W-:Y:S02]  /*1110*/  ULDC UR4, c[0x0][0x584] ;  /* 0x0001610000047ab9 */ /* 0x000fe40000000800 */
[----:B-1----:R-:W-:-:S07]  /*1120*/  IMAD.U32 R89, RZ, RZ, UR4 ;  /* 0x00000004ff597e24 */ /* 0x002fce000f8e00ff */
.L_x_15:
[----:B------:R-:W-:-:S13]  /*1130*/  LOP3.LUT P0, RZ, R0, 0xff, RZ, 0xc0, !PT ;  /* 0x000000ff00ff7812 */ /* 0x000fda000780c0ff */
[----:B------:R-:W-:Y:S05]  /*1140*/  @!P0 EXIT ;  /* 0x000000000000894d */ /* 0x000fea0003800000 */
[----:B------:R-:W-:Y:S01]  /*1150*/  ULDC UR4, c[0x0][0x28c] ;  /* 0x0000a30000047ab9 */ /* 0x000fe20000000800 */
[----:B------:R-:W-:Y:S01]  /*1160*/  LOP3.LUT R90, R19, 0x1, RZ, 0xfc, !PT ;  /* 0x00000001135a7812 */ /* 0x000fe200078efcff */
[----:B------:R-:W-:Y:S01]  /*1170*/  UIADD3 UR4, UR4, 0x1f, URZ ;  /* 0x0000001f04047890 */ /* 0x000fe2000fffe03f */
[----:B------:R-:W-:Y:S01]  /*1180*/  UMOV UR38, URZ ;  /* 0x0000003f00267c82 */ /* 0x000fe20008000000 */
[----:B------:R-:W-:Y:S02]  /*1190*/  UMOV UR39, URZ ;  /* 0x0000003f00277c82 */ /* 0x000fe40008000000 */
[----:B------:R-:W-:-:S04]  /*11a0*/  USHF.R.S32.HI UR5, URZ, 0x1f, UR4 ;  /* 0x0000001f3f057899 */ /* 0x000fc80008011404 */
[----:B------:R-:W-:-:S04]  /*11b0*/  ULEA.HI UR5, UR5, UR4, URZ, 0x5 ;  /* 0x0000000405057291 */ /* 0x000fc8000f8f283f */
[----:B------:R-:W-:-:S12]  /*11c0*/  USHF.R.S32.HI UR40, URZ, 0x5, UR5 ;  /* 0x000000053f287899 */ /* 0x000fd80008011405 */
.L_x_164:
[----:B------:R-:W-:Y:S01]  /*11d0*/  LOP3.LUT R0, R18, 0x80, RZ, 0xc0, !PT ;  /* 0x0000008012007812 */ /* 0x000fe200078ec0ff */
[----:B--2---:R-:W2:Y:S01]  /*11e0*/  S2UR UR7, SR_CgaCtaId ;  /* 0x00000000000779c3 */ /* 0x004ea20000008800 */
[----:B------:R-:W-:Y:S02]  /*11f0*/  UMOV UR6, 0x400 ;  /* 0x0000040000067882 */ /* 0x000fe40000000000 */
[----:B------:R-:W-:-:S06]  /*1200*/  SHF.R.U32.HI R0, RZ, 0x7, R0 ;  /* 0x00000007ff007819 */ /* 0x000fcc0000011600 */
[----:B---3--:R-:W3:Y:S01]  /*1210*/  SHFL.IDX PT, R0, R0, RZ, 0x1f ;  /* 0x00001fff00007589 */ /* 0x008ee200000e0000 */
[----:B--2---:R-:W-:Y:S01]  /*1220*/  ULEA UR6, UR7, UR6, 0x18 ;  /* 0x0000000607067291 */ /* 0x004fe2000f8ec03f */
[----:B---3--:R-:W-:-:S13]  /*1230*/  R2UR UR4, R0 ;  /* 0x00000000000472ca */ /* 0x008fda00000e0000 */
[----:B------:R-:W-:-:S04]  /*1240*/  ULEA.HI UR5, UR4, UR4, URZ, 0x1 ;  /* 0x0000000404057291 */ /* 0x000fc8000f8f083f */
[----:B------:R-:W-:-:S04]  /*1250*/  ULOP3.LUT UR5, UR5, 0xffffe, URZ, 0xc0, !UPT ;  /* 0x000ffffe05057892 */ /* 0x000fc8000f8ec03f */
[----:B------:R-:W-:-:S03]  /*1260*/  UIADD3 UR5, UR4, -UR5, URZ ;  /* 0x8000000504057290 */ /* 0x000fc6000fffe03f */
[----:B------:R-:W-:Y:S01]  /*1270*/  ULDC UR4, c[0x0][0x28c] ;  /* 0x0000a30000047ab9 */ /* 0x000fe20000000800 */
[----:B------:R-:W-:Y:S01]  /*1280*/  ULEA UR5, UR5, UR6, 0xc ;  /* 0x0000000605057291 */ /* 0x000fe2000f8e603f */
[----:B------:R-:W-:-:S03]  /*1290*/  ISETP.LT.AND P0, PT, RZ, UR4, PT ;  /* 0x00000004ff007c0c */ /* 0x000fc6000bf01270 */
[----:B------:R-:W-:-:S04]  /*12a0*/  UIADD3 UR5, UR5, 0x100, URZ ;  /* 0x0000010005057890 */ /* 0x000fc8000fffe03f */
[----:B------:R-:W-:-:S04]  /*12b0*/  USHF.R.U32.HI UR5, URZ, 0x4, UR5 ;  /* 0x000000043f057899 */ /* 0x000fc80008011605 */
[----:B------:R-:W-:Y:S02]  /*12c0*/  ULOP3.LUT UR41, UR5, 0x3fff, URZ, 0xc0, !UPT ;  /* 0x00003fff05297892 */ /* 0x000fe4000f8ec03f */
[----:B-1--45:R-:W-:Y:S10]  /*12d0*/  @P0 BRA `(.L_x_17) ;  /* 0x0000000000400947 */ /* 0x032ff40003800000 */
[----:B------:R-:W-:Y:S01]  /*12e0*/  MOV R0, 0x0 ;  /* 0x0000000000007802 */ /* 0x000fe20000000f00 */
[----:B------:R-:W-:Y:S01]  /*12f0*/  ULDC.64 UR4, c[0x4][0x68] ;  /* 0x01001a0000047ab9 */ /* 0x000fe20000000a00 */
[----:B------:R-:W-:Y:S01]  /*1300*/  ULDC.64 UR6, c[0x4][0x8] ;  /* 0x0100020000067ab9 */ /* 0x000fe20000000a00 */
[----:B01----:R-:W-:Y:S01]  /*1310*/  IMAD.U32 R4, RZ, RZ, UR4 ;  /* 0x00000004ff047e24 */ /* 0x003fe2000f8e00ff */
[----:B------:R0:W1:Y:S01]  /*1320*/  LDC.64 R14, c[0x4][R0] ;  /* 0x01000000000e7b82 */ /* 0x0000620000000a00 */
[----:B------:R-:W-:Y:S01]  /*1330*/  IMAD.U32 R5, RZ, RZ, UR5 ;  /* 0x00000005ff057e24 */ /* 0x000fe2000f8e00ff */
[----:B------:R-:W-:Y:S01]  /*1340*/  ULDC.64 UR4, c[0x4][0x70] ;  /* 0x01001c0000047ab9 */ /* 0x000fe20000000a00 */
[----:B------:R-:W-:Y:S02]  /*1350*/  IMAD.U32 R10, RZ, RZ, UR6 ;  /* 0x00000006ff0a7e24 */ /* 0x000fe4000f8e00ff */
[----:B------:R-:W-:Y:S02]  /*1360*/  IMAD.U32 R6, RZ, RZ, UR4 ;  /* 0x00000004ff067e24 */ /* 0x000fe4000f8e00ff */
[----:B------:R-:W-:-:S02]  /*1370*/  IMAD.U32 R7, RZ, RZ, UR5 ;  /* 0x00000005ff077e24 */ /* 0x000fc4000f8e00ff */
[----:B------:R-:W-:Y:S02]  /*1380*/  IMAD.U32 R11, RZ, RZ, UR7 ;  /* 0x00000007ff0b7e24 */ /* 0x000fe4000f8e00ff */
[----:B------:R-:W-:Y:S02]  /*1390*/  IMAD.MOV.U32 R8, RZ, RZ, 0x1e1 ;  /* 0x000001e1ff087424 */ /* 0x000fe400078e00ff */
[----:B------:R-:W-:Y:S02]  /*13a0*/  IMAD.MOV.U32 R12, RZ, RZ, 0x1 ;  /* 0x00000001ff0c7424 */ /* 0x000fe400078e00ff */
[----:B0-----:R-:W-:-:S07]  /*13b0*/  IMAD.MOV.U32 R13, RZ, RZ, RZ ;  /* 0x000000ffff0d7224 */ /* 0x001fce00078e00ff */
[----:B------:R-:W-:-:S07]  /*13c0*/  LEPC R20, `(.L_x_17) ;  /* 0x000000001014794e */ /* 0x000fce0000000000 */
[----:B-1---5:R-:W-:Y:S05]  /*13d0*/  CALL.ABS.NOINC R14 ;  /* 0x000000000e007343 */ /* 0x022fea0003c00000 */
.L_x_17:
[----:B------:R-:W-:-:S13]  /*13e0*/  ISETP.NE.AND P0, PT, R90, 0x3, PT ;  /* 0x000000035a00780c */ /* 0x000fda0003f05270 */
[----:B------:R-:W-:Y:S05]  /*13f0*/  @!P0 BRA `(.L_x_18) ;  /* 0x0000000000048947 */ /* 0x000fea0003800000 */
[----:B------:R-:W-:Y:S01]  /*1400*/  BPT.TRAP 0x1 ;  /* 0x000000040000795c */ /* 0x000fe20000300000 */
.L_x_18:
[----:B------:R-:W2:Y:S01]  /*1410*/  S2UR UR5, SR_CgaCtaId ;  /* 0x00000000000579c3 */ /* 0x000ea20000008800 */
[----:B------:R-:W-:Y:S01]  /*1420*/  UMOV UR4, 0x400 ;  /* 0x0000040000047882 */ /* 0x000fe20000000000 */
[----:B------:R-:W-:Y:S02]  /*1430*/  IMAD.U32 R0, RZ, RZ, UR38 ;  /* 0x00000026ff007e24 */ /* 0x000fe4000f8e00ff */
[----:B------:R-:W-:-:S03]  /*1440*/  IMAD.U32 R3, RZ, RZ, UR39 ;  /* 0x00000027ff037e24 */ /* 0x000fc6000f8e00ff */
[----:B------:R-:W-:Y:S01]  /*1450*/  SHF.L.U32 R0, R0, 0x1f, RZ ;  /* 0x0000001f00007819 */ /* 0x000fe200000006ff */
[----:B--2---:R-:W-:-:S06]  /*1460*/  ULEA UR4, UR5, UR4, 0x18 ;  /* 0x0000000405047291 */ /* 0x004fcc000f8ec03f */
[----:B------:R-:W-:-:S04]  /*1470*/  IMAD.U32 R6, RZ, RZ, UR4 ;  /* 0x00000004ff067e24 */ /* 0x000fc8000f8e00ff */
[----:B------:R-:W-:-:S04]  /*1480*/  IMAD R3, R3, 0x8, R6 ;  /* 0x0000000803037824 */ /* 0x000fc800078e0206 */
[----:B------:R2:W3:Y:S01]  /*1490*/  SYNCS.PHASECHK.TRANS64.TRYWAIT P1, [R3+URZ], R0 ;  /* 0x00000000030075a7 */ /* 0x0004e2000802017f */
[----:B------:R-:W-:Y:S05]  /*14a0*/  @!P0 BRA `(.L_x_19) ;  /* 0x0000000000048947 */ /* 0x000fea0003800000 */
[----:B------:R-:W-:Y:S01]  /*14b0*/  BPT.TRAP 0x1 ;  /* 0x000000040000795c */ /* 0x000fe20000300000 */
.L_x_19:
[----:B---3--:R-:W-:Y:S05]  /*14c0*/  @P1 BRA `(.L_x_20) ;  /* 0x0000000000081947 */ /* 0x008fea0003800000 */
[----:B------:R-:W3:Y:S02]  /*14d0*/  SYNCS.PHASECHK.TRANS64.TRYWAIT P1, [R3+URZ], R0 ;  /* 0x00000000030075a7 */ /* 0x000ee4000802017f */
[----:B---3--:R-:W-:Y:S05]  /*14e0*/  @!P1 BRA `(.L_x_21) ;  /* 0x0000006400709947 */ /* 0x008fea0003800000 */
.L_x_20:
[----:B------:R-:W-:-:S04]  /*14f0*/  UISETP.LT.AND UP0, UPT, UR40, 0x1, UPT ;  /* 0x000000012800788c */ /* 0x000fc8000bf01270 */
[----:B------:R-:W-:-:S06]  /*1500*/  USEL UR4, UR40, 0x1, UP0 ;  /* 0x0000000128047887 */ /* 0x000fcc0008000000 */
[----:B--23--:R-:W-:Y:S01]  /*1510*/  IMAD.U32 R0, RZ, RZ, UR4 ;  /* 0x00000004ff007e24 */ /* 0x00cfe2000f8e00ff */
[----:B------:R-:W-:Y:S05]  /*1520*/  WARPSYNC.ALL ;  /* 0x0000000000007948 */ /* 0x000fea0003800000 */
[----:B------:R-:W-:-:S04]  /*1530*/  IADD3 R0, -R0, UR40, RZ ;  /* 0x0000002800007c10 */ /* 0x000fc8000fffe1ff */
[----:B------:R-:W-:Y:S02]  /*1540*/  ISETP.GE.AND P1, PT, R0, 0x1, PT ;  /* 0x000000010000780c */ /* 0x000fe40003f26270 */
[----:B------:R-:W-:Y:S01]  /*1550*/  R2UR UR4, R6 ;  /* 0x00000000060472ca */ /* 0x000fe200000e0000 */
[----:B------:R-:W-:Y:S01]  /*1560*/  ULOP3.LUT UR41, UR41, 0x10000, URZ, 0xfc, !UPT ;  /* 0x0001000029297892 */ /* 0x000fe2000f8efc3f */
[----:B------:R-:W-:Y:S01]  /*1570*/  WARPGROUP.ARRIVE ;  /* 0x00000000000079c5 */ /* 0x000fe20000000000 */
[----:B------:R-:W-:Y:S01]  /*1580*/  UMOV UR5, 0x80000020 ;  /* 0x8000002000057882 */ /* 0x000fe20000000000 */
[----:B------:R-:W-:-:S09]  /*1590*/  UMOV UR7, 0x80000020 ;  /* 0x8000002000077882 */ /* 0x000fd20000000000 */
[----:B------:R-:W-:-:S04]  /*15a0*/  UIADD3 UR4, UR4, 0x6100, URZ ;  /* 0x0000610004047890 */ /* 0x000fc8000fffe03f */
[----:B------:R-:W-:-:S04]  /*15b0*/  USHF.R.U32.HI UR4, URZ, 0x4, UR4 ;  /* 0x000000043f047899 */ /* 0x000fc80008011604 */
[----:B------:R-:W-:-:S04]  /*15c0*/  ULOP3.LUT UR4, UR4, 0x3fff, URZ, 0xc0, !UPT ;  /* 0x00003fff04047892 */ /* 0x000fc8000f8ec03f */
[----:B------:R-:W-:Y:S02]  /*15d0*/  ULOP3.LUT UR9, UR4, 0x10000, URZ, 0xfc, !UPT ;  /* 0x0001000004097892 */ /* 0x000fe4000f8efc3f */
[----:B------:R-:W-:Y:S02]  /*15e0*/  ULEA UR4, UR39, UR41, 0x9 ;  /* 0x0000002927047291 */ /* 0x000fe4000f8e483f */
[----:B------:R-:W-:-:S09]  /*15f0*/  ULEA UR6, UR39, UR9, 0x9 ;  /* 0x0000000927067291 */ /* 0x000fd2000f8e483f */
[----:B------:R-:W-:Y:S01]  /*1600*/  HGMMA.64x128x16.F32.BF16 R24, gdesc[UR4], RZ, !UPT, gsb0 ;  /* 0x01e00000041879f0 */ /* 0x000fe2000c0018ff */
[----:B------:R-:W-:Y:S02]  /*1610*/  UIADD3 UR4, UR4, 0x2, URZ ;  /* 0x0000000204047890 */ /* 0x000fe4000fffe03f */
[----:B------:R-:W-:Y:S01]  /*1620*/  UIADD3 UR6, UR6, 0x2, URZ ;  /* 0x0000000206067890 */ /* 0x000fe2000fffe03f */
[----:B------:R-:W-:Y:S01]  /*1630*/  UMOV UR5, 0x80000020 ;  /* 0x8000002000057882 */ /* 0x000fe20000000000 */
[----:B------:R-:W-:Y:S01]  /*1640*/  UMOV UR7, 0x80000020 ;  /* 0x8000002000077882 */ /* 0x000fe20000000000 */
[----:B------:R-:W-:Y:S02]  /*1650*/  WARPGROUP.DEPBAR.LE gsb0, 0x0 ;  /* 0x00008000000079c5 */ /* 0x000fe40000010000 */
[----:B------:R-:W-:-:S06]  /*1660*/  WARPGROUP.ARRIVE ;  /* 0x00000000000079c5 */ /* 0x000fcc0000000000 */
[----:B------:R-:W-:Y:S03]  /*1670*/  HGMMA.64x128x16.F32.BF16 R24, gdesc[UR4], R24, gsb0 ;  /* 0x01e00000041879f0 */ /* 0x000fe60008001818 */
[----:B------:R-:W-:Y:S02]  /*1680*/  WARPGROUP.DEPBAR.LE gsb0, 0x0 ;  /* 0x00008000000079c5 */ /* 0x000fe40000010000 */
[----:B------:R-:W-:Y:S05]  /*1690*/  @!P1 BRA `(.L_x_22) ;  /* 0x0000000000e49947 */ /* 0x000fea0003800000 */
[----:B------:R-:W-:Y:S02]  /*16a0*/  UIADD3 UR4, UR39, 0x1, URZ ;  /* 0x0000000127047890 */ /* 0x000fe4000fffe03f */
[----:B------:R-:W-:Y:S02]  /*16b0*/  IMAD.U32 R3, RZ, RZ, UR39 ;  /* 0x00000027ff037e24 */ /* 0x000fe4000f8e00ff */
[----:B------:R-:W-:-:S04]  /*16c0*/  UISETP.NE.AND UP0, UPT, UR4, 0x3, UPT ;  /* 0x000000030400788c */ /* 0x000fc8000bf05270 */
[----:B------:R-:W-:Y:S02]  /*16d0*/  USEL UR5, URZ, 0x1, UP0 ;  /* 0x000000013f057887 */ /* 0x000fe40008000000 */
[----:B------:R-:W-:Y:S02]  /*16e0*/  USEL UR8, UR4, URZ, UP0 ;  /* 0x0000003f04087287 */ /* 0x000fe40008000000 */
[----:B------:R-:W-:-:S06]  /*16f0*/  ULOP3.LUT UR5, UR38, UR5, URZ, 0x3c, !UPT ;  /* 0x0000000526057292 */ /* 0x000fcc000f8e3c3f */
[----:B------:R-:W-:-:S07]  /*1700*/  IMAD.U32 R7, RZ, RZ, UR5 ;  /* 0x00000005ff077e24 */ /* 0x000fce000f8e00ff */
.L_x_29:
[----:B------:R-:W-:Y:S05]  /*1710*/  @!P0 BRA `(.L_x_23) ;  /* 0x0000000000048947 */ /* 0x000fea0003800000 */
[----:B------:R-:W-:Y:S01]  /*1720*/  BPT.TRAP 0x1 ;  /* 0x000000040000795c */ /* 0x000fe20000300000 */
.L_x_23:
[----:B------:R-:W2:Y:S01]  /*1730*/  S2UR UR5, SR_CgaCtaId ;  /* 0x00000000000579c3 */ /* 0x000ea20000008800 */
[----:B------:R-:W-:Y:S01]  /*1740*/  UMOV UR4, 0x400 ;  /* 0x0000040000047882 */ /* 0x000fe20000000000 */
[----:B01----:R-:W-:Y:S01]  /*1750*/  IMAD.U32 R5, RZ, RZ, UR8 ;  /* 0x00000008ff057e24 */ /* 0x003fe2000f8e00ff */
[----:B------:R-:W-:Y:S01]  /*1760*/  SHF.L.U32 R4, R7, 0x1f, RZ ;  /* 0x0000001f07047819 */ /* 0x000fe200000006ff */
[----:B--2---:R-:W-:-:S06]  /*1770*/  ULEA UR4, UR5, UR4, 0x18 ;  /* 0x0000000405047291 */ /* 0x004fcc000f8ec03f */
[----:B------:R-:W-:-:S04]  /*1780*/  IMAD.U32 R6, RZ, RZ, UR4 ;  /* 0x00000004ff067e24 */ /* 0x000fc8000f8e00ff */
[----:B------:R-:W-:-:S04]  /*1790*/  IMAD R5, R5, 0x8, R6 ;  /* 0x0000000805057824 */ /* 0x000fc800078e0206 */
[----:B------:R0:W1:Y:S01]  /*17a0*/  SYNCS.PHASECHK.TRANS64.TRYWAIT P1, [R5+URZ], R4 ;  /* 0x00000004050075a7 */ /* 0x000062000802017f */
[----:B------:R-:W-:Y:S05]  /*17b0*/  @!P0 BRA `(.L_x_24) ;  /* 0x0000000000048947 */ /* 0x000fea0003800000 */
[----:B------:R-:W-:Y:S01]  /*17c0*/  BPT.TRAP 0x1 ;  /* 0x000000040000795c */ /* 0x000fe20000300000 */
.L_x_24:
[----:B-1----:R-:W-:Y:S05]  /*17d0*/  @P1 BRA `(.L_x_25) ;  /* 0x0000000000081947 */ /* 0x002fea0003800000 */
[----:B------:R-:W1:Y:S02]  /*17e0*/  SYNCS.PHASECHK.TRANS64.TRYWAIT P1, [R5+URZ], R4 ;  /* 0x00000004050075a7 */ /* 0x000e64000802017f */
[----:B-1----:R-:W-:Y:S05]  /*17f0*/  @!P1 BRA `(.L_x_26) ;  /* 0x0000006000c09947 */ /* 0x002fea0003800000 */
.L_x_25:
[----:B------:R-:W-:Y:S01]  /*1800*/  ULEA UR4, UR8, UR41, 0x9 ;  /* 0x0000002908047291 */ /* 0x000fe2000f8e483f */
[----:B------:R-:W-:Y:S01]  /*1810*/  WARPGROUP.ARRIVE ;  /* 0x00000000000079c5 */ /* 0x000fe20000000000 */
[----:B------:R-:W-:Y:S01]  /*1820*/  ULEA UR6, UR8, UR9, 0x9 ;  /* 0x0000000908067291 */ /* 0x000fe2000f8e483f */
[----:B------:R-:W-:Y:S01]  /*1830*/  UMOV UR5, 0x80000020 ;  /* 0x8000002000057882 */ /* 0x000fe20000000000 */
[----:B------:R-:W-:-:S07]  /*1840*/  UMOV UR7, 0x80000020 ;  /* 0x8000002000077882 */ /* 0x000fce0000000000 */
[----:B------:R-:W-:Y:S01]  /*1850*/  HGMMA.64x128x16.F32.BF16 R24, gdesc[UR4], R24, gsb0 ;  /* 0x01e00000041879f0 */ /* 0x000fe20008001818 */
        /* <DEDUP_REMOVED lines=9> */
[----:B------:R-:W-:Y:S01]  /*18f0*/  BPT.TRAP 0x1 ;  /* 0x000000040000795c */ /* 0x000fe20000300000 */
.L_x_27:
[----:B------:R-:W-:-:S13]  /*1900*/  ISETP.NE.AND P1, PT, R22, RZ, PT ;  /* 0x000000ff1600720c */ /* 0x000fda0003f25270 */
[----:B01----:R-:W-:-:S04]  /*1910*/  @P1 IMAD R4, R3, 0x8, R6 ;  /* 0x0000000803041824 */ /* 0x003fc800078e0206 */
[----:B------:R-:W-:-:S05]  /*1920*/  @P1 VIADD R4, R4, 0x18 ;  /* 0x0000001804041836 */ /* 0x000fca0000000000 */
[----:B------:R-:W-:-:S04]  /*1930*/  @P1 PRMT R4, R23, 0x654, R4 ;  /* 0x0000065417041816 */ /* 0x000fc80000000004 */
[----:B------:R0:W-:Y:S01]  /*1940*/  @P1 SYNCS.ARRIVE.TRANS64.RED.A1T0 RZ, [R4+URZ], RZ ;  /* 0x000000ff04ff19a7 */ /* 0x0001e2000810043f */
[----:B------:R-:W-:-:S13]  /*1950*/  ISETP.GT.U32.AND P1, PT, R19, 0x1, PT ;  /* 0x000000011300780c */ /* 0x000fda0003f24070 */
[----:B0-----:R-:W-:Y:S05]  /*1960*/  @P1 BRA `(.L_x_28) ;  /* 0x0000000000041947 */ /* 0x001fea0003800000 */
[----:B------:R-:W-:Y:S01]  /*1970*/  BPT.TRAP 0x1 ;  /* 0x000000040000795c */ /* 0x000fe20000300000 */
.L_x_28:
[----:B------:R-:W-:Y:S01]  /*1980*/  UIADD3 UR8, UR8, 0x1, URZ ;  /* 0x0000000108087890 */ /* 0x000fe2000fffe03f */
[C---:B------:R-:W-:Y:S01]  /*1990*/  ISETP.GT.AND P2, PT, R0.reuse, 0x1, PT ;  /* 0x000000010000780c */ /* 0x040fe20003f44270 */
[----:B------:R-:W-:Y:S02]  /*19a0*/  VIADD R3, R3, 0x1 ;  /* 0x0000000103037836 */ /* 0x000fe40000000000 */
[----:B------:R-:W-:Y:S01]  /*19b0*/  UISETP.NE.AND UP0, UPT, UR8, 0x3, UPT ;  /* 0x000000030800788c */ /* 0x000fe2000bf05270 */
[----:B------:R-:W-:Y:S02]  /*19c0*/  VIADD R0, R0, 0xffffffff ;  /* 0xffffffff00007836 */ /* 0x000fe40000000000 */
[C---:B------:R-:W-:Y:S01]  /*19d0*/  ISETP.NE.AND P1, PT, R3.reuse, 0x3, PT ;  /* 0x000000030300780c */ /* 0x040fe20003f25270 */
[----:B------:R-:W-:Y:S02]  /*19e0*/  USEL UR4, URZ, 0x1, UP0 ;  /* 0x000000013f047887 */ /* 0x000fe40008000000 */
[----:B------:R-:W-:Y:S01]  /*19f0*/  USEL UR8, UR8, URZ, UP0 ;  /* 0x0000003f08087287 */ /* 0x000fe20008000000 */
[----:B------:R-:W-:-:S03]  /*1a00*/  SEL R3, R3, RZ, P1 ;  /* 0x000000ff03037207 */ /* 0x000fc60000800000 */
[----:B------:R-:W-:Y:S01]  /*1a10*/  LOP3.LUT R7, R7, UR4, RZ, 0x3c, !PT ;  /* 0x0000000407077c12 */ /* 0x000fe2000f8e3cff */
[----:B------:R-:W-:Y:S07]  /*1a20*/  @P2 BRA `(.L_x_29) ;  /* 0xfffffffc00382947 */ /* 0x000fee000383ffff */
.L_x_22:
[----:B------:R-:W2:Y:S02]  /*1a30*/  LDC R0, c[0x0][0x28c] ;  /* 0x0000a300ff007b82 */ /* 0x000ea40000000800 */
[----:B--2---:R-:W-:-:S13]  /*1a40*/  ISETP.GE.AND P1, PT, R0, 0x1, PT ;  /* 0x000000010000780c */ /* 0x004fda0003f26270 */
[----:B------:R-:W-:Y:S05]  /*1a50*/  @!P1 BRA `(.L_x_30) ;  /* 0x0000000000509947 */ /* 0x000fea0003800000 */
[----:B------:R-:W-:Y:S05]  /*1a60*/  @!P0 BRA `(.L_x_31) ;  /* 0x0000000000048947 */ /* 0x000fea0003800000 */
[----:B------:R-:W-:Y:S01]  /*1a70*/  BPT.TRAP 0x1 ;  /* 0x000000040000795c */ /* 0x000fe20000300000 */
.L_x_31:
[----:B------:R-:W-:Y:S01]  /*1a80*/  ISETP.NE.AND P0, PT, R22, RZ, PT ;  /* 0x000000ff1600720c */ /* 0x000fe20003f05270 */
[----:B------:R-:W-:Y:S01]  /*1a90*/  BSSY B0, `(.L_x_32) ;  /* 0x000000e000007945 */ /* 0x000fe20003800000 */
[----:B------:R-:W-:-:S11]  /*1aa0*/  ISETP.GT.U32.AND P1, PT, R19, 0x1, PT ;  /* 0x000000011300780c */ /* 0x000fd60003f24070 */
[----:B------:R-:W-:Y:S05]  /*1ab0*/  @!P0 BRA `(.L_x_33) ;  /* 0x00000000002c8947 */ /* 0x000fea0003800000 */
[----:B------:R-:W-:-:S04]  /*1ac0*/  UISETP.LT.AND UP0, UPT, UR40, 0x1, UPT ;  /* 0x000000012800788c */ /* 0x000fc8000bf01270 */
[----:B------:R-:W-:-:S04]  /*1ad0*/  USEL UR6, UR40, 0x1, UP0 ;  /* 0x0000000128067887 */ /* 0x000fc80008000000 */
[----:B------:R-:W-:-:S04]  /*1ae0*/  UIADD3 UR6, UR39, UR40, -UR6 ;  /* 0x0000002827067290 */ /* 0x000fc8000fffe806 */
[----:B------:R-:W-:-:S04]  /*1af0*/  UIMAD.WIDE.U32 UR4, UR6, -0x55555555, URZ ;  /* 0xaaaaaaab060478a5 */ /* 0x000fc8000f8e003f */
[----:B------:R-:W-:-:S04]  /*1b00*/  USHF.R.U32.HI UR4, URZ, 0x1, UR5 ;  /* 0x000000013f047899 */ /* 0x000fc80008011605 */
[----:B------:R-:W-:-:S06]  /*1b10*/  UIMAD UR6, UR4, -0x3, UR6 ;  /* 0xfffffffd040678a4 */ /* 0x000fcc000f8e0206 */
[----:B------:R-:W-:-:S04]  /*1b20*/  IMAD.U32 R3, RZ, RZ, UR6 ;  /* 0x00000006ff037e24 */ /* 0x000fc8000f8e00ff */
[----:B------:R-:W-:-:S04]  /*1b30*/  IMAD R0, R3, 0x8, R6 ;  /* 0x0000000803007824 */ /* 0x000fc800078e0206 */
[----:B------:R-:W-:-:S05]  /*1b40*/  VIADD R0, R0, 0x18 ;  /* 0x0000001800007836 */ /* 0x000fca0000000000 */
[----:B------:R-:W-:-:S04]  /*1b50*/  PRMT R0, R23, 0x654, R0 ;  /* 0x0000065417007816 */ /* 0x000fc80000000000 */
[----:B------:R2:W-:Y:S03]  /*1b60*/  SYNCS.ARRIVE.TRANS64.RED.A1T0 RZ, [R0+URZ], RZ ;  /* 0x000000ff00ff79a7 */ /* 0x0005e6000810043f */
.L_x_33:
[----:B------:R-:W-:Y:S05]  /*1b70*/  BSYNC B0 ;  /* 0x0000000000007941 */ /* 0x000fea0003800000 */
.L_x_32:
[----:B------:R-:W-:Y:S05]  /*1b80*/  @P1 BRA `(.L_x_30) ;  /* 0x0000000000041947 */ /* 0x000fea0003800000 */
[----:B------:R-:W-:Y:S01]  /*1b90*/  BPT.TRAP 0x1 ;  /* 0x000000040000795c */ /* 0x000fe20000300000 */
.L_x_30:
[----:B------:R-:W3:Y:S01]  /*1ba0*/  LDC R6, c[0x0][0x288] ;  /* 0x0000a200ff067b82 */ /* 0x000ee20000000800 */
[--C-:B--2---:R-:W-:Y:S01]  /*1bb0*/  SHF.R.U32.HI R0, RZ, 0x2, R18.reuse ;  /* 0x00000002ff007819 */ /* 0x104fe20000011612 */
[----:B------:R-:W-:Y:S01]  /*1bc0*/  IMAD.SHL.U32 R93, R93, 0x80, RZ ;  /* 0x000000805d5d7824 */ /* 0x000fe200078e00ff */
[----:B01----:R-:W-:Y:S01]  /*1bd0*/  SHF.R.U32.HI R5, RZ, 0x7, R18 ;  /* 0x00000007ff057819 */ /* 0x003fe20000011612 */
[----:B------:R-:W-:Y:S01]  /*1be0*/  UIADD3 UR39, UR40, UR39, URZ ;  /* 0x0000002728277290 */ /* 0x000fe2000fffe03f */
[----:B------:R-:W-:Y:S01]  /*1bf0*/  LOP3.LUT R3, R0, 0x7, RZ, 0xc0, !PT ;  /* 0x0000000700037812 */ /* 0x000fe200078ec0ff */
[----:B------:R-:W-:Y:S01]  /*1c00*/  ULDC UR7, c[0x0][0x284] ;  /* 0x0000a10000077ab9 */ /* 0x000fe20000000800 */
[----:B------:R-:W-:Y:S01]  /*1c10*/  LOP3.LUT R0, R5, 0x1, RZ, 0xc0, !PT ;  /* 0x0000000105007812 */ /* 0x000fe200078ec0ff */
[----:B------:R-:W-:Y:S01]  /*1c20*/  UISETP.GT.U32.AND UP0, UPT, UR39, 0x2, UPT ;  /* 0x000000022700788c */ /* 0x000fe2000bf04070 */
[C---:B------:R-:W-:Y:S01]  /*1c30*/  LOP3.LUT R4, R18.reuse, 0x60, RZ, 0xc0, !PT ;  /* 0x0000006012047812 */ /* 0x040fe200078ec0ff */
[----:B------:R-:W-:Y:S01]  /*1c40*/  UISETP.GE.U32.AND UP1, UPT, UR40, 0x3, UPT ;  /* 0x000000032800788c */ /* 0x000fe2000bf26070 */
[----:B------:R-:W-:Y:S01]  /*1c50*/  LOP3.LUT R5, R18, 0x3, RZ, 0xc0, !PT ;  /* 0x0000000312057812 */ /* 0x000fe200078ec0ff */
[----:B------:R-:W-:Y:S01]  /*1c60*/  IMAD.SHL.U32 R8, R0, 0x40, RZ ;  /* 0x0000004000087824 */ /* 0x000fe200078e00ff */
[----:B------:R-:W-:Y:S01]  /*1c70*/  SHF.R.U32.HI R4, RZ, 0x1, R4 ;  /* 0x00000001ff047819 */ /* 0x000fe20000011604 */
[----:B------:R-:W-:Y:S01]  /*1c80*/  UISETP.LT.U32.AND UP0, UPT, UR40, 0x3, UP0 ;  /* 0x000000032800788c */ /* 0x000fe20008701070 */
[----:B------:R-:W-:Y:S01]  /*1c90*/  SHF.R.S32.HI R15, RZ, 0x1f, R91 ;  /* 0x0000001fff0f7819 */ /* 0x000fe2000001145b */
[----:B------:R-:W-:Y:S01]  /*1ca0*/  ULDC.64 UR8, c[0x0][0x5d0] ;  /* 0x0001740000087ab9 */ /* 0x000fe20000000a00 */
[--C-:B------:R-:W-:Y:S01]  /*1cb0*/  IADD3 R7, RZ, -R4, -R3.reuse ;  /* 0x80000004ff077210 */ /* 0x100fe20007ffe803 */
[----:B------:R-:W-:Y:S01]  /*1cc0*/  UIMAD.WIDE.U32 UR4, UR39, -0x55555555, URZ ;  /* 0xaaaaaaab270478a5 */ /* 0x000fe2000f8e003f */
[----:B------:R-:W-:Y:S01]  /*1cd0*/  LOP3.LUT R3, R8, 0x40, R3, 0xe2, !PT ;  /* 0x0000004008037812 */ /* 0x000fe200078ee203 */
[----:B------:R-:W-:Y:S01]  /*1ce0*/  IMAD.SHL.U32 R8, R18, 0x2, RZ ;  /* 0x0000000212087824 */ /* 0x000fe200078e00ff */
[----:B------:R-:W-:Y:S01]  /*1cf0*/  USEL UR6, URZ, 0x1, !UP0 ;  /* 0x000000013f067887 */ /* 0x000fe2000c000000 */
[C---:B------:R-:W-:Y:S01]  /*1d00*/  IMAD.WIDE R10, R92.reuse, 0x80, RZ ;  /* 0x000000805c0a7825 */ /* 0x040fe200078e02ff */
[----:B------:R-:W-:Y:S01]  /*1d10*/  USHF.R.U32.HI UR4, URZ, 0x1, UR5 ;  /* 0x000000013f047899 */ /* 0x000fe20008011605 */
[----:B---3--:R-:W-:Y:S01]  /*1d20*/  ISETP.GE.AND P0, PT, R93, R6, PT ;  /* 0x000000065d00720c */ /* 0x008fe20003f06270 */
[----:B------:R-:W-:Y:S01]  /*1d30*/  ULOP3.LUT UR38, UR38, UR6, URZ, 0x3c, !UPT ;  /* 0x0000000626267292 */ /* 0x000fe2000f8e3c3f */
[----:B------:R-:W-:Y:S01]  /*1d40*/  IMAD R12, R5, -0x2, R6 ;  /* 0xfffffffe050c7824 */ /* 0x000fe200078e0206 */
[----:B------:R-:W-:Y:S01]  /*1d50*/  LOP3.LUT R8, R93, 0x6, R8, 0xf8, !PT ;  /* 0x000000065d087812 */ /* 0x000fe200078ef808 */
[----:B------:R-:W-:Y:S01]  /*1d60*/  IMAD.SHL.U32 R5, R92, 0x80, RZ ;  /* 0x000000805c057824 */ /* 0x000fe200078e00ff */
[----:B------:R-:W-:Y:S01]  /*1d70*/  LOP3.LUT R105, R10, R3, R4, 0xfe, !PT ;  /* 0x000000030a697212 */ /* 0x000fe200078efe04 */
[----:B------:R-:W-:Y:S01]  /*1d80*/  IMAD R6, R15, UR8, RZ ;  /* 0x000000080f067c24 */ /* 0x000fe2000f8e02ff */
[----:B------:R-:W-:Y:S01]  /*1d90*/  SHF.R.S32.HI R9, RZ, 0x1f, R8 ;  /* 0x0000001fff097819 */ /* 0x000fe20000011408 */
[----:B------:R-:W-:Y:S01]  /*1da0*/  IMAD R0, R0, -0x40, R7 ;  /* 0xffffffc000007824 */ /* 0x000fe200078e0207 */
[----:B------:R-:W-:Y:S01]  /*1db0*/  ISETP.GE.OR P0, PT, R5, UR7, P0 ;  /* 0x0000000705007c0c */ /* 0x000fe20008706670 */
[C---:B------:R-:W-:Y:S01]  /*1dc0*/  IMAD R13, R91.reuse, UR9, R6 ;  /* 0x000000095b0d7c24 */ /* 0x040fe2000f8e0206 */
[----:B------:R-:W-:Y:S01]  /*1dd0*/  UIMAD UR39, UR4, -0x3, UR39 ;  /* 0xfffffffd042778a4 */ /* 0x000fe2000f8e0227 */
[----:B------:R-:W-:Y:S01]  /*1de0*/  IMAD.WIDE.U32 R6, R91, UR8, R8 ;  /* 0x000000085b067c25 */ /* 0x000fe2000f8e0008 */
[----:B------:R-:W-:Y:S01]  /*1df0*/  @UP1 ULOP3.LUT UR38, UR38, 0x1, UR4, 0x78, !UPT ;  /* 0x0000000126261892 */ /* 0x000fe2000f8e7804 */
[----:B------:R-:W-:-:S02]  /*1e00*/  IADD3 R3, -R5, UR7, R0 ;  /* 0x0000000705037c10 */ /* 0x000fc4000fffe100 */
[----:B------:R-:W-:Y:S02]  /*1e10*/  IMAD.IADD R7, R7, 0x1, R13 ;  /* 0x0000000107077824 */ /* 0x000fe400078e020d */
[----:B------:R-:W-:Y:S02]  /*1e20*/  IMAD.IADD R4, R12, 0x1, -R93 ;  /* 0x000000010c047824 */ /* 0x000fe400078e0a5d */
[----:B------:R-:W-:Y:S02]  /*1e30*/  IMAD.MOV.U32 R0, RZ, RZ, -0x1 ;  /* 0xffffffffff007424 */ /* 0x000fe400078e00ff */
[----:B------:R-:W-:Y:S05]  /*1e40*/  @P0 BRA `(.L_x_34) ;  /* 0x0000004000240947 */ /* 0x000fea0003800000 */
[----:B------:R-:W0:Y:S01]  /*1e50*/  LDC.64 R98, c[0x0][0x5c8] ;  /* 0x00017200ff627b82 */ /* 0x000e220000000a00 */
[----:B-----5:R-:W-:Y:S01]  /*1e60*/  FSETP.NEU.AND P0, PT, R89, RZ, PT ;  /* 0x000000ff5900720b */ /* 0x020fe20003f0d000 */
[----:B------:R-:W-:Y:S01]  /*1e70*/  BSSY B0, `(.L_x_34) ;  /* 0x0000406000007945 */ /* 0x000fe20003800000 */
[----:B------:R-:W-:-:S04]  /*1e80*/  ISETP.GT.AND P2, PT, R4, RZ, PT ;  /* 0x000000ff0400720c */ /* 0x000fc80003f44270 */
[----:B------:R-:W-:Y:S01]  /*1e90*/  ISETP.GT.AND P1, PT, R3, RZ, P2 ;  /* 0x000000ff0300720c */ /* 0x000fe20001724270 */
[-C--:B0-----:R-:W-:Y:S02]  /*1ea0*/  IMAD R12, R11, R98.reuse, RZ ;  /* 0x000000620b0c7224 */ /* 0x081fe400078e02ff */
[----:B------:R-:W-:-:S04]  /*1eb0*/  IMAD.WIDE.U32 R92, R105, R98, R6 ;  /* 0x00000062695c7225 */ /* 0x000fc800078e0006 */
[----:B------:R-:W-:-:S04]  /*1ec0*/  IMAD R5, R105, R99, R12 ;  /* 0x0000006369057224 */ /* 0x000fc800078e020c */
[----:B------:R-:W-:Y:S01]  /*1ed0*/  IMAD.IADD R107, R93, 0x1, R5 ;  /* 0x000000015d6b7824 */ /* 0x000fe200078e0205 */
[----:B------:R-:W-:Y:S06]  /*1ee0*/  @!P0 BRA `(.L_x_35) ;  /* 0x0000002c00288947 */ /* 0x000fec0003800000 */
[----:B------:R-:W0:Y:S01]  /*1ef0*/  LDC.64 R96, c[0x0][0x5b8] ;  /* 0x00016e00ff607b82 */ /* 0x000e220000000a00 */
[----:B------:R-:W-:-:S07]  /*1f00*/  ULDC.64 UR4, c[0x0][0x5c0] ;  /* 0x0001700000047ab9 */ /* 0x000fce0000000a00 */
[----:B------:R-:W1:Y:S08]  /*1f10*/  LDC.64 R100, c[0x0][0x5b0] ;  /* 0x00016c00ff647b82 */ /* 0x000e700000000a00 */
[----:B------:R-:W2:Y:S01]  /*1f20*/  LDC.64 R102, c[0x0][0x5a8] ;  /* 0x00016a00ff667b82 */ /* 0x000ea20000000a00 */
[-C--:B0-----:R-:W-:Y:S02]  /*1f30*/  IMAD R6, R15, R96.reuse, RZ ;  /* 0x000000600f067224 */ /* 0x081fe400078e02ff */
[----:B------:R-:W-:-:S04]  /*1f40*/  IMAD.WIDE.U32 R94, R91, R96, R8 ;  /* 0x000000605b5e7225 */ /* 0x000fc800078e0008 */
[----:B------:R-:W-:Y:S02]  /*1f50*/  IMAD R93, R91, R97, R6 ;  /* 0x000000615b5d7224 */ /* 0x000fe400078e0206 */
[-C--:B-1----:R-:W-:Y:S02]  /*1f60*/  IMAD R10, R11, R100.reuse, RZ ;  /* 0x000000640b0a7224 */ /* 0x082fe400078e02ff */
[----:B------:R-:W-:Y:S02]  /*1f70*/  IMAD.IADD R13, R95, 0x1, R93 ;  /* 0x000000015f0d7824 */ /* 0x000fe400078e025d */
[----:B------:R-:W-:Y:S02]  /*1f80*/  IMAD.MOV.U32 R12, RZ, RZ, R94 ;  /* 0x000000ffff0c7224 */ /* 0x000fe400078e005e */
[C---:B------:R-:W-:Y:S02]  /*1f90*/  IMAD R97, R105.reuse, R101, R10 ;  /* 0x0000006569617224 */ /* 0x040fe400078e020a */
[----:B------:R-:W-:-:S04]  /*1fa0*/  IMAD.WIDE.U32 R6, R105, R100, R12 ;  /* 0x0000006469067225 */ /* 0x000fc800078e000c */
[----:B------:R-:W-:Y:S01]  /*1fb0*/  IMAD.IADD R5, R7, 0x1, R97 ;  /* 0x0000000107057824 */ /* 0x000fe200078e0261 */
[----:B--2---:R-:W-:-:S04]  /*1fc0*/  LEA R14, P0, R6, R102, 0x1 ;  /* 0x00000066060e7211 */ /* 0x004fc800078008ff */
[----:B------:R-:W-:-:S05]  /*1fd0*/  LEA.HI.X R15, R6, R103, R5, 0x1, P0 ;  /* 0x00000067060f7211 */ /* 0x000fca00000f0c05 */
[----:B------:R0:W2:Y:S01]  /*1fe0*/  @P1 LDG.E.LTC128B.U16 R5, desc[UR36][R14.64] ;  /* 0x000000240e051981 */ /* 0x0000a2000c1e1520 */
[----:B------:R-:W-:Y:S01]  /*1ff0*/  IMAD.WIDE.U32 R6, R105, R100, R8 ;  /* 0x0000006469067225 */ /* 0x000fe200078e0008 */
[----:B------:R-:W-:Y:S03]  /*2000*/  BSSY B1, `(.L_x_36) ;  /* 0x0000013000017945 */ /* 0x000fe60003800000 */
[----:B------:R-:W-:Y:S02]  /*2010*/  IMAD.IADD R7, R97, 0x1, R7 ;  /* 0x0000000161077824 */ /* 0x000fe400078e0207 */
[----:B------:R-:W-:Y:S01]  /*2020*/  IMAD.WIDE.U32 R20, R91, R96, R6 ;  /* 0x000000605b147225 */ /* 0x000fe200078e0006 */
[----:B0-----:R-:W-:-:S03]  /*2030*/  SHF.L.U64.HI R15, R100, 0x3, R101 ;  /* 0x00000003640f7819 */ /* 0x001fc60000010265 */
[----:B------:R-:W-:Y:S01]  /*2040*/  IMAD.IADD R7, R93, 0x1, R21 ;  /* 0x000000015d077824 */ /* 0x000fe200078e0215 */
[----:B------:R-:W-:Y:S01]  /*2050*/  LEA R6, P4, R20, R102, 0x1 ;  /* 0x0000006614067211 */ /* 0x000fe200078808ff */
[----:B------:R-:W-:-:S03]  /*2060*/  IMAD.SHL.U32 R14, R100, 0x8, RZ ;  /* 0x00000008640e7824 */ /* 0x000fc600078e00ff */
[----:B------:R-:W-:Y:S01]  /*2070*/  LEA.HI.X R7, R20, R103, R7, 0x1, P4 ;  /* 0x0000006714077211 */ /* 0x000fe200020f0c07 */
[----:B--2---:R-:W-:-:S04]  /*2080*/  IMAD.U32 R10, R5, 0x10000, RZ ;  /* 0x00010000050a7824 */ /* 0x004fc800078e00ff */
[----:B------:R-:W-:Y:S01]  /*2090*/  FMUL R11, R10, R89 ;  /* 0x000000590a0b7220 */ /* 0x000fe20000400000 */
[----:B------:R-:W-:-:S03]  /*20a0*/  LEA R10, P0, R92, UR4, 0x1 ;  /* 0x000000045c0a7c11 */ /* 0x000fc6000f8008ff */
[----:B------:R-:W-:Y:S01]  /*20b0*/  FFMA R24, R24, R88, R11 ;  /* 0x0000005818187223 */ /* 0x000fe2000000000b */
[----:B------:R-:W-:Y:S02]  /*20c0*/  LEA.HI.X R11, R92, UR5, R107, 0x1, P0 ;  /* 0x000000055c0b7c11 */ /* 0x000fe400080f0c6b */
[----:B------:R-:W-:Y:S02]  /*20d0*/  ISETP.GT.AND P0, PT, R4, 0x1, PT ;  /* 0x000000010400780c */ /* 0x000fe40003f04270 */
[----:B------:R-:W-:Y:S02]  /*20e0*/  F2FP.BF16.F32.PACK_AB R24, RZ, R24 ;  /* 0x00000018ff18723e */ /* 0x000fe400000010ff */
[----:B------:R-:W-:-:S03]  /*20f0*/  ISETP.GT.AND P3, PT, R3, RZ, P0 ;  /* 0x000000ff0300720c */ /* 0x000fc60000764270 */
[----:B------:R0:W-:Y:S10]  /*2100*/  @P1 STG.E.U16 desc[UR36][R10.64], R24 ;  /* 0x000000180a001986 */ /* 0x0001f4000c101524 */
[----:B------:R-:W-:Y:S05]  /*2110*/  @!P3 BRA `(.L_x_37) ;  /* 0x000000000004b947 */ /* 0x000fea0003800000 */
[----:B------:R1:W5:Y:S02]  /*2120*/  LDG.E.LTC128B.U16 R5, desc[UR36][R6.64+0x2] ;  /* 0x0000022406057981 */ /* 0x000364000c1e1520 */
.L_x_37:
[----:B------:R-:W-:Y:S05]  /*2130*/  BSYNC B1 ;  /* 0x0000000000017941 */ /* 0x000fea0003800000 */
.L_x_36:
[----:B-----5:R-:W-:Y:S01]  /*2140*/  IMAD.U32 R12, R5, 0x10000, RZ ;  /* 0x00010000050c7824 */ /* 0x020fe200078e00ff */
[----:B------:R-:W-:Y:S01]  /*2150*/  ISETP.GT.AND P2, PT, R3, 0x8, P2 ;  /* 0x000000080300780c */ /* 0x000fe20001744270 */
[----:B------:R-:W-:Y:S01]  /*2160*/  IMAD.WIDE.U32 R20, R105, R100, R14 ;  /* 0x0000006469147225 */ /* 0x000fe200078e000e */
[----:B0-----:R-:W-:-:S03]  /*2170*/  PRMT R24, R5, 0x7610, R24 ;  /* 0x0000761005187816 */ /* 0x001fc60000000018 */
[----:B------:R-:W-:Y:S01]  /*2180*/  FMUL R12, R12, R89 ;  /* 0x000000590c0c7220 */ /* 0x000fe20000400000 */
[----:B------:R-:W-:Y:S01]  /*2190*/  IMAD.IADD R97, R97, 0x1, R21 ;  /* 0x0000000161617824 */ /* 0x000fe200078e0215 */
[----:B------:R-:W-:Y:S02]  /*21a0*/  IADD3 R94, P1, R94, R20, RZ ;  /* 0x000000145e5e7210 */ /* 0x000fe40007f3e0ff */
[----:B------:R-:W-:-:S03]  /*21b0*/  FFMA R12, R25, R88, R12 ;  /* 0x00000058190c7223 */ /* 0x000fc6000000000c */
[----:B------:R-:W-:Y:S02]  /*21c0*/  IMAD.X R13, R97, 0x1, R13, P1 ;  /* 0x00000001610d7824 */ /* 0x000fe400008e060d */
[----:B------:R-:W-:Y:S02]  /*21d0*/  F2FP.BF16.F32.PACK_AB R12, RZ, R12 ;  /* 0x0000000cff0c723e */ /* 0x000fe400000010ff */
[----:B------:R-:W-:Y:S02]  /*21e0*/  LEA R14, P1, R94, R102, 0x1 ;  /* 0x000000665e0e7211 */ /* 0x000fe400078208ff */
[----:B------:R-:W-:Y:S02]  /*21f0*/  PRMT R21, R12, 0x7610, R21 ;  /* 0x000076100c157816 */ /* 0x000fe40000000015 */
[----:B------:R-:W-:-:S03]  /*2200*/  LEA.HI.X R15, R94, R103, R13, 0x1, P1 ;  /* 0x000000675e0f7211 */ /* 0x000fc600008f0c0d */
[----:B------:R0:W-:Y:S04]  /*2210*/  @P3 STG.E.U16 desc[UR36][R10.64+0x2], R21 ;  /* 0x000002150a003986 */ /* 0x0001e8000c101524 */
[----:B------:R-:W2:Y:S01]  /*2220*/  @P2 LDG.E.LTC128B.U16 R24, desc[UR36][R14.64] ;  /* 0x000000240e182981 */ /* 0x000ea2000c1e1520 */
[----:B------:R-:W-:Y:S01]  /*2230*/  IADD3 R20, P1, R8, R20, RZ ;  /* 0x0000001408147210 */ /* 0x000fe20007f3e0ff */
[----:B------:R-:W-:Y:S01]  /*2240*/  BSSY B1, `(.L_x_38) ;  /* 0x0000011000017945 */ /* 0x000fe20003800000 */
[C---:B------:R-:W-:Y:S02]  /*2250*/  SHF.L.U64.HI R13, R98.reuse, 0x4, R99 ;  /* 0x00000004620d7819 */ /* 0x040fe40000010263 */
[----:B------:R-:W-:Y:S01]  /*2260*/  ISETP.GT.AND P0, PT, R3, 0x8, P0 ;  /* 0x000000080300780c */ /* 0x000fe20000704270 */
[----:B0-----:R-:W-:Y:S01]  /*2270*/  IMAD.X R21, R9, 0x1, R97, P1 ;  /* 0x0000000109157824 */ /* 0x001fe200008e0661 */
[----:B------:R-:W-:Y:S01]  /*2280*/  LEA R12, P1, R98, R10, 0x4 ;  /* 0x0000000a620c7211 */ /* 0x000fe200078220ff */
[----:B------:R-:W-:-:S04]  /*2290*/  IMAD.WIDE.U32 R20, R91, R96, R20 ;  /* 0x000000605b147225 */ /* 0x000fc800078e0014 */
[----:B------:R-:W-:Y:S02]  /*22a0*/  IMAD.X R13, R13, 0x1, R11, P1 ;  /* 0x000000010d0d7824 */ /* 0x000fe400008e060b */
[----:B------:R-:W-:Y:S02]  /*22b0*/  IMAD.IADD R9, R93, 0x1, R21 ;  /* 0x000000015d097824 */ /* 0x000fe400078e0215 */
[----:B--2---:R-:W-:-:S04]  /*22c0*/  IMAD.U32 R8, R24, 0x10000, RZ ;  /* 0x0001000018087824 */ /* 0x004fc800078e00ff */
[----:B------:R-:W-:Y:S01]  /*22d0*/  FMUL R5, R8, R89 ;  /* 0x0000005908057220 */ /* 0x000fe20000400000 */
[----:B------:R-:W-:-:S03]  /*22e0*/  LEA R8, P3, R20, R102, 0x1 ;  /* 0x0000006614087211 */ /* 0x000fc600078608ff */
[----:B------:R-:W-:Y:S01]  /*22f0*/  FFMA R5, R26, R88, R5 ;  /* 0x000000581a057223 */ /* 0x000fe20000000005 */
[----:B------:R-:W-:-:S04]  /*2300*/  LEA.HI.X R9, R20, R103, R9, 0x1, P3 ;  /* 0x0000006714097211 */ /* 0x000fc800018f0c09 */
[----:B------:R-:W-:-:S05]  /*2310*/  F2FP.BF16.F32.PACK_AB R5, RZ, R5 ;  /* 0x00000005ff05723e */ /* 0x000fca00000010ff */
[----:B------:R0:W-:Y:S01]  /*2320*/  @P2 STG.E.U16 desc[UR36][R12.64], R5 ;  /* 0x000000050c002986 */ /* 0x0001e2000c101524 */
[----:B------:R-:W-:Y:S05]  /*2330*/  @!P0 BRA `(.L_x_39) ;  /* 0x0000000000048947 */ /* 0x000fea0003800000 */
[----:B------:R2:W5:Y:S02]  /*2340*/  LDG.E.LTC128B.U16 R24, desc[UR36][R8.64+0x2] ;  /* 0x0000022408187981 */ /* 0x000564000c1e1520 */
.L_x_39:
[----:B------:R-:W-:Y:S05]  /*2350*/  BSYNC B1 ;  /* 0x0000000000017941 */ /* 0x000fea0003800000 */
.L_x_38:
[----:B-----5:R-:W-:Y:S01]  /*2360*/  IMAD.U32 R14, R24, 0x10000, RZ ;  /* 0x00010000180e7824 */ /* 0x020fe200078e00ff */
[----:B------:R-:W-:Y:S01]  /*2370*/  ISETP.GT.AND P1, PT, R4, 0x8, PT ;  /* 0x000000080400780c */ /* 0x000fe20003f24270 */
[----:B------:R-:W-:Y:S02]  /*2380*/  BSSY B1, `(.L_x_40) ;  /* 0x0000008000017945 */ /* 0x000fe40003800000 */
[----:B------:R-:W-:Y:S01]  /*2390*/  FMUL R14, R14, R89 ;  /* 0x000000590e0e7220 */ /* 0x000fe20000400000 */
[----:B------:R-:W-:-:S03]  /*23a0*/  ISETP.GT.AND P2, PT, R3, RZ, P1 ;  /* 0x000000ff0300720c */ /* 0x000fc60000f44270 */
[----:B------:R-:W-:-:S05]  /*23b0*/  FFMA R14, R27, R88, R14 ;  /* 0x000000581b0e7223 */ /* 0x000fca000000000e */
[----:B------:R-:W-:-:S05]  /*23c0*/  F2FP.BF16.F32.PACK_AB R14, RZ, R14 ;  /* 0x0000000eff0e723e */ /* 0x000fca00000010ff */
[----:B------:R3:W-:Y:S01]  /*23d0*/  @P0 STG.E.U16 desc[UR36][R12.64+0x2], R14 ;  /* 0x0000020e0c000986 */ /* 0x0007e2000c101524 */
[----:B------:R-:W-:Y:S05]  /*23e0*/  @!P2 BRA `(.L_x_41) ;  /* 0x000000000004a947 */ /* 0x000fea0003800000 */
[----:B------:R4:W5:Y:S02]  /*23f0*/  LDG.E.LTC128B.U16 R24, desc[UR36][R6.64+0x10] ;  /* 0x0000102406187981 */ /* 0x000964000c1e1520 */
.L_x_41:
[----:B------:R-:W-:Y:S05]  /*2400*/  BSYNC B1 ;  /* 0x0000000000017941 */ /* 0x000fea0003800000 */
.L_x_40:
[----:B---3-5:R-:W-:Y:S01]  /*2410*/  IMAD.U32 R14, R24, 0x10000, RZ ;  /* 0x00010000180e7824 */ /* 0x028fe200078e00ff */
[----:B------:R-:W-:Y:S01]  /*2420*/  ISETP.GT.AND P0, PT, R4, 0x9, PT ;  /* 0x000000090400780c */ /* 0x000fe20003f04270 */
[----:B------:R-:W-:Y:S02]  /*2430*/  BSSY B1, `(.L_x_42) ;  /* 0x0000008000017945 */ /* 0x000fe40003800000 */
[----:B0-----:R-:W-:Y:S01]  /*2440*/  FMUL R5, R14, R89 ;  /* 0x000000590e057220 */ /* 0x001fe20000400000 */
[----:B------:R-:W-:-:S03]  /*2450*/  ISETP.GT.AND P3, PT, R3, RZ, P0 ;  /* 0x000000ff0300720c */ /* 0x000fc60000764270 */
[----:B------:R-:W-:-:S05]  /*2460*/  FFMA R5, R28, R88, R5 ;  /* 0x000000581c057223 */ /* 0x000fca0000000005 */
[----:B------:R-:W-:-:S05]  /*2470*/  F2FP.BF16.F32.PACK_AB R5, RZ, R5 ;  /* 0x00000005ff05723e */ /* 0x000fca00000010ff */
[----:B------:R0:W-:Y:S01]  /*2480*/  @P2 STG.E.U16 desc[UR36][R10.64+0x10], R5 ;  /* 0x000010050a002986 */ /* 0x0001e2000c101524 */
[----:B------:R-:W-:Y:S05]  /*2490*/  @!P3 BRA `(.L_x_43) ;  /* 0x000000000004b947 */ /* 0x000fea0003800000 */
[----:B------:R3:W5:Y:S02]  /*24a0*/  LDG.E.LTC128B.U16 R24, desc[UR36][R6.64+0x12] ;  /* 0x0000122406187981 */ /* 0x000764000c1e1520 */
.L_x_43:
[----:B------:R-:W-:Y:S05]  /*24b0*/  BSYNC B1 ;  /* 0x0000000000017941 */ /* 0x000fea0003800000 */
.L_x_42:
[----:B-----5:R-:W-:Y:S01]  /*24c0*/  IMAD.U32 R14, R24, 0x10000, RZ ;  /* 0x00010000180e7824 */ /* 0x020fe200078e00ff */
[----:B------:R-:W-:Y:S01]  /*24d0*/  ISETP.GT.AND P1, PT, R3, 0x8, P1 ;  /* 0x000000080300780c */ /* 0x000fe20000f24270 */
[----:B------:R-:W-:Y:S02]  /*24e0*/  BSSY B1, `(.L_x_44) ;  /* 0x0000007000017945 */ /* 0x000fe40003800000 */
[----:B------:R-:W-:-:S04]  /*24f0*/  FMUL R14, R14, R89 ;  /* 0x000000590e0e7220 */ /* 0x000fc80000400000 */
[----:B------:R-:W-:-:S05]  /*2500*/  FFMA R14, R29, R88, R14 ;  /* 0x000000581d0e7223 */ /* 0x000fca000000000e */
[----:B------:R-:W-:-:S05]  /*2510*/  F2FP.BF16.F32.PACK_AB R14, RZ, R14 ;  /* 0x0000000eff0e723e */ /* 0x000fca00000010ff */
[----:B------:R0:W-:Y:S01]  /*2520*/  @P3 STG.E.U16 desc[UR36][R10.64+0x12], R14 ;  /* 0x0000120e0a003986 */ /* 0x0001e2000c101524 */
[----:B------:R-:W-:Y:S05]  /*2530*/  @!P1 BRA `(.L_x_45) ;  /* 0x0000000000049947 */ /* 0x000fea0003800000 */
[----:B------:R0:W5:Y:S02]  /*2540*/  LDG.E.LTC128B.U16 R24, desc[UR36][R8.64+0x10] ;  /* 0x0000102408187981 */ /* 0x000164000c1e1520 */
.L_x_45:
[----:B------:R-:W-:Y:S05]  /*2550*/  BSYNC B1 ;  /* 0x0000000000017941 */ /* 0x000fea0003800000 */
.L_x_44:
[----:B0----5:R-:W-:Y:S01]  /*2560*/  IMAD.U32 R14, R24, 0x10000, RZ ;  /* 0x00010000180e7824 */ /* 0x021fe200078e00ff */
        /* <DEDUP_REMOVED lines=8> */
.L_x_47:
[----:B------:R-:W-:Y:S05]  /*25f0*/  BSYNC B1 ;  /* 0x0000000000017941 */ /* 0x000fea0003800000 */
.L_x_46:
        /* <DEDUP_REMOVED lines=10> */
.L_x_49:
[----:B------:R-:W-:Y:S05]  /*26a0*/  BSYNC B1 ;  /* 0x0000000000017941 */ /* 0x000fea0003800000 */
.L_x_48:
[----:B0----5:R-:W-:Y:S01]  /*26b0*/  IMAD.U32 R14, R24, 0x10000, RZ ;  /* 0x00010000180e7824 */ /* 0x021fe200078e00ff */
        /* <DEDUP_REMOVED lines=9> */
.L_x_51:
[----:B------:R-:W-:Y:S05]  /*2750*/  BSYNC B1 ;  /* 0x0000000000017941 */ /* 0x000fea0003800000 */
.L_x_50:
        /* <DEDUP_REMOVED lines=9> */
.L_x_53:
[----:B------:R-:W-:Y:S05]  /*27f0*/  BSYNC B1 ;  /* 0x0000000000017941 */ /* 0x000fea0003800000 */
.L_x_52:
        /* <DEDUP_REMOVED lines=9> */
.L_x_55:
[----:B------:R-:W-:Y:S05]  /*2890*/  BSYNC B1 ;  /* 0x0000000000017941 */ /* 0x000fea0003800000 */
.L_x_54:
        /* <DEDUP_REMOVED lines=10> */
.L_x_57:
[----:B------:R-:W-:Y:S05]  /*2940*/  BSYNC B1 ;  /* 0x0000000000017941 */ /* 0x000fea0003800000 */
.L_x_56:
        /* <DEDUP_REMOVED lines=10> */
.L_x_59:
[----:B------:R-:W-:Y:S05]  /*29f0*/  BSYNC B1 ;  /* 0x0000000000017941 */ /* 0x000fea0003800000 */
.L_x_58:
        /* <DEDUP_REMOVED lines=9> */
.L_x_61:
[----:B------:R-:W-:Y:S05]  /*2a90*/  BSYNC B1 ;  /* 0x0000000000017941 */ /* 0x000fea0003800000 */
.L_x_60:
        /* <DEDUP_REMOVED lines=9> */
.L_x_63:
[----:B------:R-:W-:Y:S05]  /*2b30*/  BSYNC B1 ;  /* 0x0000000000017941 */ /* 0x000fea0003800000 */
.L_x_62:
        /* <DEDUP_REMOVED lines=10> */
.L_x_65:
[----:B------:R-:W-:Y:S05]  /*2be0*/  BSYNC B1 ;  /* 0x0000000000017941 */ /* 0x000fea0003800000 */
.L_x_64:
        /* <DEDUP_REMOVED lines=10> */
.L_x_67:
[----:B------:R-:W-:Y:S05]  /*2c90*/  BSYNC B1 ;  /* 0x0000000000017941 */ /* 0x000fea0003800000 */
.L_x_66:
        /* <DEDUP_REMOVED lines=9> */
.L_x_69:
[----:B------:R-:W-:Y:S05]  /*2d30*/  BSYNC B1 ;  /* 0x0000000000017941 */ /* 0x000fea0003800000 */
.L_x_68:
        /* <DEDUP_REMOVED lines=9> */
.L_x_71:
[----:B------:R-:W-:Y:S05]  /*2dd0*/  BSYNC B1 ;  /* 0x0000000000017941 */ /* 0x000fea0003800000 */
.L_x_70:
        /* <DEDUP_REMOVED lines=10> */
.L_x_73:
[----:B------:R-:W-:Y:S05]  /*2e80*/  BSYNC B1 ;  /* 0x0000000000017941 */ /* 0x000fea0003800000 */
.L_x_72:
        /* <DEDUP_REMOVED lines=10> */
.L_x_75:
[----:B------:R-:W-:Y:S05]  /*2f30*/  BSYNC B1 ;  /* 0x0000000000017941 */ /* 0x000fea0003800000 */
.L_x_74:
        /* <DEDUP_REMOVED lines=9> */
.L_x_77:
[----:B------:R-:W-:Y:S05]  /*2fd0*/  BSYNC B1 ;  /* 0x0000000000017941 */ /* 0x000fea0003800000 */
.L_x_76:
        /* <DEDUP_REMOVED lines=9> */
.L_x_79:
[----:B------:R-:W-:Y:S05]  /*3070*/  BSYNC B1 ;  /* 0x0000000000017941 */ /* 0x000fea0003800000 */
.L_x_78:
        /* <DEDUP_REMOVED lines=10> */
.L_x_81:
[----:B------:R-:W-:Y:S05]  /*3120*/  BSYNC B1 ;  /* 0x0000000000017941 */ /* 0x000fea0003800000 */
.L_x_80:
        /* <DEDUP_REMOVED lines=10> */
.L_x_83:
[----:B------:R-:W-:Y:S05]  /*31d0*/  BSYNC B1 ;  /* 0x0000000000017941 */ /* 0x000fea0003800000 */
.L_x_82:
        /* <DEDUP_REMOVED lines=9> */
.L_x_85:
[----:B------:R-:W-:Y:S05]  /*3270*/  BSYNC B1 ;  /* 0x0000000000017941 */ /* 0x000fea0003800000 */
.L_x_84:
        /* <DEDUP_REMOVED lines=9> */
.L_x_87:
[----:B------:R-:W-:Y:S05]  /*3310*/  BSYNC B1 ;  /* 0x0000000000017941 */ /* 0x000fea0003800000 */
.L_x_86:
        /* <DEDUP_REMOVED lines=10> */
.L_x_89:
[----:B------:R-:W-:Y:S05]  /*33c0*/  BSYNC B1 ;  /* 0x0000000000017941 */ /* 0x000fea0003800000 */
.L_x_88:
        /* <DEDUP_REMOVED lines=10> */
.L_x_91:
[----:B------:R-:W-:Y:S05]  /*3470*/  BSYNC B1 ;  /* 0x0000000000017941 */ /* 0x000fea0003800000 */
.L_x_90:
        /* <DEDUP_REMOVED lines=9> */
.L_x_93:
[----:B------:R-:W-:Y:S05]  /*3510*/  BSYNC B1 ;  /* 0x0000000000017941 */ /* 0x000fea0003800000 */
.L_x_92:
        /* <DEDUP_REMOVED lines=9> */
.L_x_95:
[----:B------:R-:W-:Y:S05]  /*35b0*/  BSYNC B1 ;  /* 0x0000000000017941 */ /* 0x000fea0003800000 */
.L_x_94:
        /* <DEDUP_REMOVED lines=10> */
.L_x_97:
[----:B------:R-:W-:Y:S05]  /*3660*/  BSYNC B1 ;  /* 0x0000000000017941 */ /* 0x000fea0003800000 */
.L_x_96:
        /* <DEDUP_REMOVED lines=10> */
.L_x_99:
[----:B------:R-:W-:Y:S05]  /*3710*/  BSYNC B1 ;  /* 0x0000000000017941 */ /* 0x000fea0003800000 */
.L_x_98:
        /* <DEDUP_REMOVED lines=9> */
.L_x_101:
[----:B------:R-:W-:Y:S05]  /*37b0*/  BSYNC B1 ;  /* 0x0000000000017941 */ /* 0x000fea0003800000 */
.L_x_100:
        /* <DEDUP_REMOVED lines=9> */
.L_x_103:
[----:B------:R-:W-:Y:S05]  /*3850*/  BSYNC B1 ;  /* 0x0000000000017941 */ /* 0x000fea0003800000 */
.L_x_102:
        /* <DEDUP_REMOVED lines=10> */
.L_x_105:
[----:B------:R-:W-:Y:S05]  /*3900*/  BSYNC B1 ;  /* 0x0000000000017941 */ /* 0x000fea0003800000 */
.L_x_104:
        /* <DEDUP_REMOVED lines=10> */
.L_x_107:
[----:B------:R-:W-:Y:S05]  /*39b0*/  BSYNC B1 ;  /* 0x0000000000017941 */ /* 0x000fea0003800000 */
.L_x_106:
        /* <DEDUP_REMOVED lines=9> */
.L_x_109:
[----:B------:R-:W-:Y:S05]  /*3a50*/  BSYNC B1 ;  /* 0x0000000000017941 */ /* 0x000fea0003800000 */
.L_x_108:
        /* <DEDUP_REMOVED lines=9> */
.L_x_111:
[----:B------:R-:W-:Y:S05]  /*3af0*/  BSYNC B1 ;  /* 0x0000000000017941 */ /* 0x000fea0003800000 */
.L_x_110:
        /* <DEDUP_REMOVED lines=10> */
.L_x_113:
[----:B------:R-:W-:Y:S05]  /*3ba0*/  BSYNC B1 ;  /* 0x0000000000017941 */ /* 0x000fea0003800000 */
.L_x_112:
        /* <DEDUP_REMOVED lines=10> */
.L_x_115:
[----:B------:R-:W-:Y:S05]  /*3c50*/  BSYNC B1 ;  /* 0x0000000000017941 */ /* 0x000fea0003800000 */
.L_x_114:
        /* <DEDUP_REMOVED lines=9> */
.L_x_117:
[----:B------:R-:W-:Y:S05]  /*3cf0*/  BSYNC B1 ;  /* 0x0000000000017941 */ /* 0x000fea0003800000 */
.L_x_116:
        /* <DEDUP_REMOVED lines=9> */
.L_x_119:
[----:B------:R-:W-:Y:S05]  /*3d90*/  BSYNC B1 ;  /* 0x0000000000017941 */ /* 0x000fea0003800000 */
.L_x_118:
        /* <DEDUP_REMOVED lines=10> */
.L_x_121:
[----:B------:R-:W-:Y:S05]  /*3e40*/  BSYNC B1 ;  /* 0x0000000000017941 */ /* 0x000fea0003800000 */
.L_x_120:
        /* <DEDUP_REMOVED lines=10> */
.L_x_123:
[----:B------:R-:W-:Y:S05]  /*3ef0*/  BSYNC B1 ;  /* 0x0000000000017941 */ /* 0x000fea0003800000 */
.L_x_122:
        /* <DEDUP_REMOVED lines=9> */
.L_x_125:
[----:B------:R-:W-:Y:S05]  /*3f90*/  BSYNC B1 ;  /* 0x0000000000017941 */ /* 0x000fea0003800000 */
.L_x_124:
        /* <DEDUP_REMOVED lines=9> */
.L_x_127:
[----:B------:R-:W-:Y:S05]  /*4030*/  BSYNC B1 ;  /* 0x0000000000017941 */ /* 0x000fea0003800000 */
.L_x_126:
        /* <DEDUP_REMOVED lines=10> */
.L_x_129:
[----:B------:R-:W-:Y:S05]  /*40e0*/  BSYNC B1 ;  /* 0x0000000000017941 */ /* 0x000fea0003800000 */
.L_x_128:
        /* <DEDUP_REMOVED lines=10> */
.L_x_131:
[----:B------:R-:W-:Y:S05]  /*4190*/  BSYNC B1 ;  /* 0x0000000000017941 */ /* 0x000fea0003800000 */
.L_x_130:
        /* <DEDUP_REMOVED lines=9> */
.L_x_133:
[----:B------:R-:W-:Y:S05]  /*4230*/  BSYNC B1 ;  /* 0x0000000000017941 */ /* 0x000fea0003800000 */
.L_x_132:
        /* <DEDUP_REMOVED lines=9> */
.L_x_135:
[----:B------:R-:W-:Y:S05]  /*42d0*/  BSYNC B1 ;  /* 0x0000000000017941 */ /* 0x000fea0003800000 */
.L_x_134:
        /* <DEDUP_REMOVED lines=10> */
.L_x_137:
[----:B------:R-:W-:Y:S05]  /*4380*/  BSYNC B1 ;  /* 0x0000000000017941 */ /* 0x000fea0003800000 */
.L_x_136:
        /* <DEDUP_REMOVED lines=10> */
.L_x_139:
[----:B------:R-:W-:Y:S05]  /*4430*/  BSYNC B1 ;  /* 0x0000000000017941 */ /* 0x000fea0003800000 */
.L_x_138:
        /* <DEDUP_REMOVED lines=9> */
.L_x_141:
[----:B------:R-:W-:Y:S05]  /*44d0*/  BSYNC B1 ;  /* 0x0000000000017941 */ /* 0x000fea0003800000 */
.L_x_140:
        /* <DEDUP_REMOVED lines=9> */
.L_x_143:
[----:B------:R-:W-:Y:S05]  /*4570*/  BSYNC B1 ;  /* 0x0000000000017941 */ /* 0x000fea0003800000 */
.L_x_142:
        /* <DEDUP_REMOVED lines=10> */
.L_x_145:
[----:B------:R-:W-:Y:S05]  /*4620*/  BSYNC B1 ;  /* 0x0000000000017941 */ /* 0x000fea0003800000 */
.L_x_144:
        /* <DEDUP_REMOVED lines=10> */
.L_x_147:
[----:B------:R-:W-:Y:S05]  /*46d0*/  BSYNC B1 ;  /* 0x0000000000017941 */ /* 0x000fea0003800000 */
.L_x_146:
        /* <DEDUP_REMOVED lines=9> */
.L_x_149:
[----:B------:R-:W-:Y:S05]  /*4770*/  BSYNC B1 ;  /* 0x0000000000017941 */ /* 0x000fea0003800000 */
.L_x_148:
        /* <DEDUP_REMOVED lines=9> */
.L_x_151:
[----:B------:R-:W-:Y:S05]  /*4810*/  BSYNC B1 ;  /* 0x0000000000017941 */ /* 0x000fea0003800000 */
.L_x_150:
        /* <DEDUP_REMOVED lines=10> */
.L_x_153:
[----:B------:R-:W-:Y:S05]  /*48c0*/  BSYNC B1 ;  /* 0x0000000000017941 */ /* 0x000fea0003800000 */
.L_x_152:
[----:B0----5:R-:W-:Y:S01]  /*48d0*/  IMAD.U32 R14, R24, 0x10000, RZ ;  /* 0x00010000180e7824 */ /* 0x021fe200078e00ff */
[----:B------:R-:W-:Y:S01]  /*48e0*/  ISETP.GT.AND P0, PT, R4, 0x79, PT ;  /* 0x000000790400780c */ /* 0x000fe20003f04270 */
[----:B------:R-:W-:Y:S01]  /*48f0*/  @P2 IMAD.MOV.U32 R4, RZ, RZ, R10 ;  /* 0x000000ffff042224 */ /* 0x000fe200078e000a */
[----:B------:R-:W-:Y:S01]  /*4900*/  BSSY B1, `(.L_x_154) ;  /* 0x000000a000017945 */ /* 0x000fe20003800000 */
[----:B------:R-:W-:Y:S01]  /*4910*/  FMUL R5, R14, R89 ;  /* 0x000000590e057220 */ /* 0x000fe20000400000 */
[----:B------:R-:W-:-:S03]  /*4920*/  ISETP.GT.AND P3, PT, R3, RZ, P0 ;  /* 0x000000ff0300720c */ /* 0x000fc60000764270 */
[----:B------:R-:W-:-:S05]  /*4930*/  FFMA R5, R84, R88, R5 ;  /* 0x0000005854057223 */ /* 0x000fca0000000005 */
[----:B------:R-:W-:-:S04]  /*4940*/  F2FP.BF16.F32.PACK_AB R5, RZ, R5 ;  /* 0x00000005ff05723e */ /* 0x000fc800000010ff */
[----:B------:R-:W-:Y:S01]  /*4950*/  PRMT R14, R5, 0x7610, R14 ;  /* 0x00007610050e7816 */ /* 0x000fe2000000000e */
[----:B------:R-:W-:-:S05]  /*4960*/  @P2 IMAD.MOV.U32 R5, RZ, RZ, R11 ;  /* 0x000000ffff052224 */ /* 0x000fca00078e000b */
[----:B------:R0:W-:Y:S01]  /*4970*/  @P2 STG.E.U16 desc[UR36][R4.64+0xf0], R14 ;  /* 0x0000f00e04002986 */ /* 0x0001e2000c101524 */
[----:B------:R-:W-:Y:S05]  /*4980*/  @!P3 BRA `(.L_x_155) ;  /* 0x000000000004b947 */ /* 0x000fea0003800000 */
[----:B------:R0:W5:Y:S02]  /*4990*/  LDG.E.LTC128B.U16 R24, desc[UR36][R6.64+0xf2] ;  /* 0x0000f22406187981 */ /* 0x000164000c1e1520 */
.L_x_155:
[----:B------:R-:W-:Y:S05]  /*49a0*/  BSYNC B1 ;  /* 0x0000000000017941 */ /* 0x000fea0003800000 */
.L_x_154:
        /* <DEDUP_REMOVED lines=9> */
.L_x_157:
[----:B------:R-:W-:Y:S05]  /*4a40*/  BSYNC B1 ;  /* 0x0000000000017941 */ /* 0x000fea0003800000 */
.L_x_156:
[----:B0----5:R-:W-:Y:S01]  /*4a50*/  IMAD.U32 R4, R24, 0x10000, RZ ;  /* 0x0001000018047824 */ /* 0x021fe200078e00ff */
[----:B------:R-:W-:Y:S01]  /*4a60*/  ISETP.GT.AND P0, PT, R3, 0x8, P0 ;  /* 0x000000080300780c */ /* 0x000fe20000704270 */
[----:B------:R-:W-:Y:S02]  /*4a70*/  BSSY B1, `(.L_x_158) ;  /* 0x000000a000017945 */ /* 0x000fe40003800000 */
[----:B------:R-:W-:Y:S01]  /*4a80*/  FMUL R5, R4, R89 ;  /* 0x0000005904057220 */ /* 0x000fe20000400000 */
[----:B------:R-:W-:-:S03]  /*4a90*/  @P1 IMAD.MOV.U32 R4, RZ, RZ, R12 ;  /* 0x000000ffff041224 */ /* 0x000fc600078e000c */
[----:B------:R-:W-:-:S05]  /*4aa0*/  FFMA R5, R86, R88, R5 ;  /* 0x0000005856057223 */ /* 0x000fca0000000005 */
[----:B------:R-:W-:-:S04]  /*4ab0*/  F2FP.BF16.F32.PACK_AB R5, RZ, R5 ;  /* 0x00000005ff05723e */ /* 0x000fc800000010ff */
[----:B-1-34-:R-:W-:Y:S01]  /*4ac0*/  PRMT R6, R5, 0x7610, R6 ;  /* 0x0000761005067816 */ /* 0x01afe20000000006 */
[----:B------:R-:W-:-:S05]  /*4ad0*/  @P1 IMAD.MOV.U32 R5, RZ, RZ, R13 ;  /* 0x000000ffff051224 */ /* 0x000fca00078e000d */
[----:B------:R0:W-:Y:S01]  /*4ae0*/  @P1 STG.E.U16 desc[UR36][R4.64+0xf0], R6 ;  /* 0x0000f00604001986 */ /* 0x0001e2000c101524 */
[----:B------:R-:W-:Y:S05]  /*4af0*/  @!P0 BRA `(.L_x_159) ;  /* 0x0000000000048947 */ /* 0x000fea0003800000 */
[----:B------:R1:W5:Y:S02]  /*4b00*/  LDG.E.LTC128B.U16 R24, desc[UR36][R8.64+0xf2] ;  /* 0x0000f22408187981 */ /* 0x000364000c1e1520 */
.L_x_159:
[----:B------:R-:W-:Y:S05]  /*4b10*/  BSYNC B1 ;  /* 0x0000000000017941 */ /* 0x000fea0003800000 */
.L_x_158:
[----:B------:R-:W-:Y:S05]  /*4b20*/  @!P0 BRA `(.L_x_160) ;  /* 0x0000001000e88947 */ /* 0x000fea0003800000 */
[----:B-----5:R-:W-:-:S04]  /*4b30*/  IMAD.U32 R24, R24, 0x10000, RZ ;  /* 0x0001000018187824 */ /* 0x020fc800078e00ff */
[----:B------:R-:W-:-:S04]  /*4b40*/  FMUL R24, R24, R89 ;  /* 0x0000005918187220 */ /* 0x000fc80000400000 */
[----:B------:R-:W-:-:S05]  /*4b50*/  FFMA R24, R87, R88, R24 ;  /* 0x0000005857187223 */ /* 0x000fca0000000018 */
[----:B------:R-:W-:-:S05]  /*4b60*/  F2FP.BF16.F32.PACK_AB R24, RZ, R24 ;  /* 0x00000018ff18723e */ /* 0x000fca00000010ff */
[----:B------:R3:W-:Y:S01]  /*4b70*/  STG.E.U16 desc[UR36][R12.64+0xf2], R24 ;  /* 0x0000f2180c007986 */ /* 0x0007e2000c101524 */
[----:B------:R-:W-:Y:S05]  /*4b80*/  BRA `(.L_x_160) ;  /* 0x0000001000d07947 */ /* 0x000fea0003800000 */
.L_x_35:
[----:B------:R-:W-:Y:S01]  /*4b90*/  ISETP.GT.AND P0, PT, R4, 0x1, PT ;  /* 0x000000010400780c */ /* 0x000fe20003f04270 */
[----:B------:R-:W-:Y:S01]  /*4ba0*/  ULDC.64 UR4, c[0x0][0x5c0] ;  /* 0x0001700000047ab9 */ /* 0x000fe20000000a00 */
[-C--:B------:R-:W-:Y:S01]  /*4bb0*/  FMUL R24, R24, R88.reuse ;  /* 0x0000005818187220 */ /* 0x080fe20000400000 */
[-C--:B------:R-:W-:Y:S01]  /*4bc0*/  FMUL R25, R25, R88.reuse ;  /* 0x0000005819197220 */ /* 0x080fe20000400000 */
[----:B------:R-:W-:Y:S01]  /*4bd0*/  ISETP.GT.AND P3, PT, R3, RZ, P0 ;  /* 0x000000ff0300720c */ /* 0x000fe20000764270 */
[-C--:B------:R-:W-:Y:S01]  /*4be0*/  FMUL R26, R26, R88.reuse ;  /* 0x000000581a1a7220 */ /* 0x080fe20000400000 */
[----:B------:R-:W-:Y:S01]  /*4bf0*/  LEA R6, P4, R92, UR4, 0x1 ;  /* 0x000000045c067c11 */ /* 0x000fe2000f8808ff */
[----:B------:R-:W-:Y:S01]  /*4c00*/  FMUL R27, R27, R88 ;  /* 0x000000581b1b7220 */ /* 0x000fe20000400000 */
[----:B------:R-:W-:Y:S01]  /*4c10*/  F2FP.BF16.F32.PACK_AB R24, RZ, R24 ;  /* 0x00000018ff18723e */ /* 0x000fe200000010ff */
[-C--:B------:R-:W-:Y:S01]  /*4c20*/  FMUL R28, R28, R88.reuse ;  /* 0x000000581c1c7220 */ /* 0x080fe20000400000 */
[----:B------:R-:W-:Y:S01]  /*4c30*/  LEA.HI.X R7, R92, UR5, R107, 0x1, P4 ;  /* 0x000000055c077c11 */ /* 0x000fe2000a0f0c6b */
[-C--:B------:R-:W-:Y:S01]  /*4c40*/  FMUL R29, R29, R88.reuse ;  /* 0x000000581d1d7220 */ /* 0x080fe20000400000 */
[----:B------:R-:W-:Y:S01]  /*4c50*/  F2FP.BF16.F32.PACK_AB R25, RZ, R25 ;  /* 0x00000019ff19723e */ /* 0x000fe200000010ff */
[-C--:B------:R-:W-:Y:S01]  /*4c60*/  FMUL R30, R30, R88.reuse ;  /* 0x000000581e1e7220 */ /* 0x080fe20000400000 */
[----:B------:R-:W-:Y:S01]  /*4c70*/  SHF.L.U64.HI R99, R98, 0x4, R99 ;  /* 0x0000000462637819 */ /* 0x000fe20000010263 */
[----:B------:R-:W-:Y:S01]  /*4c80*/  @P1 STG.E.U16 desc[UR36][R6.64], R24 ;  /* 0x0000001806001986 */ /* 0x000fe2000c101524 */
[----:B------:R-:W-:Y:S01]  /*4c90*/  ISETP.GT.AND P1, PT, R4, 0x8, PT ;  /* 0x000000080400780c */ /* 0x000fe20003f24270 */
[----:B------:R-:W-:Y:S01]  /*4ca0*/  FMUL R31, R31, R88 ;  /* 0x000000581f1f7220 */ /* 0x000fe20000400000 */
[C---:B------:R-:W-:Y:S01]  /*4cb0*/  ISETP.GT.AND P4, PT, R3.reuse, 0x8, P0 ;  /* 0x000000080300780c */ /* 0x040fe20000784270 */
[----:B------:R-:W-:Y:S01]  /*4cc0*/  @P3 STG.E.U16 desc[UR36][R6.64+0x2], R25 ;  /* 0x0000021906003986 */ /* 0x000fe2000c101524 */
[----:B------:R-:W-:Y:S01]  /*4cd0*/  LEA R8, P3, R98, R6, 0x4 ;  /* 0x0000000662087211 */ /* 0x000fe200078620ff */
[-C--:B------:R-:W-:Y:S01]  /*4ce0*/  FMUL R32, R32, R88.reuse ;  /* 0x0000005820207220 */ /* 0x080fe20000400000 */
[----:B------:R-:W-:Y:S01]  /*4cf0*/  ISETP.GT.AND P2, PT, R3, 0x8, P2 ;  /* 0x000000080300780c */ /* 0x000fe20001744270 */
[-C--:B------:R-:W-:Y:S01]  /*4d00*/  FMUL R33, R33, R88.reuse ;  /* 0x0000005821217220 */ /* 0x080fe20000400000 */
[----:B------:R-:W-:Y:S01]  /*4d10*/  ISETP.GT.AND P0, PT, R4, 0x9, PT ;  /* 0x000000090400780c */ /* 0x000fe20003f04270 */
[----:B------:R-:W-:Y:S01]  /*4d20*/  IMAD.X R9, R99, 0x1, R7, P3 ;  /* 0x0000000163097824 */ /* 0x000fe200018e0607 */
[C---:B------:R-:W-:Y:S01]  /*4d30*/  ISETP.GT.AND P5, PT, R3.reuse, RZ, P1 ;  /* 0x000000ff0300720c */ /* 0x040fe20000fa4270 */
[-C--:B------:R-:W-:Y:S01]  /*4d40*/  FMUL R34, R34, R88.reuse ;  /* 0x0000005822227220 */ /* 0x080fe20000400000 */
[----:B------:R-:W-:Y:S01]  /*4d50*/  ISETP.GT.AND P3, PT, R3, RZ, P0 ;  /* 0x000000ff0300720c */ /* 0x000fe20000764270 */
[----:B------:R-:W-:Y:S01]  /*4d60*/  FMUL R35, R35, R88 ;  /* 0x0000005823237220 */ /* 0x000fe20000400000 */
[----:B------:R-:W-:Y:S01]  /*4d70*/  F2FP.BF16.F32.PACK_AB R26, RZ, R26 ;  /* 0x0000001aff1a723e */ /* 0x000fe200000010ff */
[-C--:B------:R-:W-:Y:S01]  /*4d80*/  FMUL R36, R36, R88.reuse ;  /* 0x0000005824247220 */ /* 0x080fe20000400000 */
[----:B------:R-:W-:Y:S01]  /*4d90*/  F2FP.BF16.F32.PACK_AB R27, RZ, R27 ;  /* 0x0000001bff1b723e */ /* 0x000fe200000010ff */
[----:B------:R-:W-:Y:S01]  /*4da0*/  FMUL R37, R37, R88 ;  /* 0x0000005825257220 */ /* 0x000fe20000400000 */
[----:B------:R-:W-:Y:S01]  /*4db0*/  F2FP.BF16.F32.PACK_AB R28, RZ, R28 ;  /* 0x0000001cff1c723e */ /* 0x000fe200000010ff */
[----:B------:R-:W-:Y:S01]  /*4dc0*/  @P2 STG.E.U16 desc[UR36][R8.64], R26 ;  /* 0x0000001a08002986 */ /* 0x000fe2000c101524 */
[----:B------:R-:W-:Y:S01]  /*4dd0*/  F2FP.BF16.F32.PACK_AB R29, RZ, R29 ;  /* 0x0000001dff1d723e */ /* 0x000fe200000010ff */
[-C--:B------:R-:W-:Y:S01]  /*4de0*/  FMUL R38, R38, R88.reuse ;  /* 0x0000005826267220 */ /* 0x080fe20000400000 */
[----:B------:R-:W-:Y:S01]  /*4df0*/  ISETP.GT.AND P2, PT, R3, 0x8, P1 ;  /* 0x000000080300780c */ /* 0x000fe20000f44270 */
[----:B------:R-:W-:Y:S01]  /*4e00*/  @P4 STG.E.U16 desc[UR36][R8.64+0x2], R27 ;  /* 0x0000021b08004986 */ /* 0x000fe2000c101524 */
[----:B------:R-:W-:Y:S01]  /*4e10*/  ISETP.GT.AND P1, PT, R4, 0x10, PT ;  /* 0x000000100400780c */ /* 0x000fe20003f24270 */
[----:B------:R-:W-:Y:S01]  /*4e20*/  FMUL R39, R39, R88 ;  /* 0x0000005827277220 */ /* 0x000fe20000400000 */
[----:B------:R-:W-:Y:S01]  /*4e30*/  F2FP.BF16.F32.PACK_AB R30, RZ, R30 ;  /* 0x0000001eff1e723e */ /* 0x000fe200000010ff */
[----:B------:R-:W-:Y:S01]  /*4e40*/  @P5 STG.E.U16 desc[UR36][R6.64+0x10], R28 ;  /* 0x0000101c06005986 */ /* 0x000fe2000c101524 */
[C---:B------:R-:W-:Y:S01]  /*4e50*/  ISETP.GT.AND P4, PT, R3.reuse, RZ, P1 ;  /* 0x000000ff0300720c */ /* 0x040fe20000f84270 */
[-C--:B------:R-:W-:Y:S01]  /*4e60*/  FMUL R40, R40, R88.reuse ;  /* 0x0000005828287220 */ /* 0x080fe20000400000 */
[----:B------:R-:W-:Y:S01]  /*4e70*/  F2FP.BF16.F32.PACK_AB R31, RZ, R31 ;  /* 0x0000001fff1f723e */ /* 0x000fe200000010ff */
[----:B------:R-:W-:Y:S01]  /*4e80*/  @P3 STG.E.U16 desc[UR36][R6.64+0x12], R29 ;  /* 0x0000121d06003986 */ /* 0x000fe2000c101524 */
[----:B------:R-:W-:Y:S01]  /*4e90*/  ISETP.GT.AND P3, PT, R3, 0x8, P0 ;  /* 0x000000080300780c */ /* 0x000fe20000764270 */
[----:B------:R-:W-:Y:S01]  /*4ea0*/  FMUL R41, R41, R88 ;  /* 0x0000005829297220 */ /* 0x000fe20000400000 */
[----:B------:R-:W-:Y:S01]  /*4eb0*/  ISETP.GT.AND P0, PT, R4, 0x11, PT ;  /* 0x000000110400780c */ /* 0x000fe20003f04270 */
[----:B------:R-:W-:Y:S01]  /*4ec0*/  @P2 STG.E.U16 desc[UR36][R8.64+0x10], R30 ;  /* 0x0000101e08002986 */ /* 0x000fe2000c101524 */
[----:B------:R-:W-:Y:S01]  /*4ed0*/  F2FP.BF16.F32.PACK_AB R32, RZ, R32 ;  /* 0x00000020ff20723e */ /* 0x000fe200000010ff */
[-C--:B------:R-:W-:Y:S01]  /*4ee0*/  FMUL R42, R42, R88.reuse ;  /* 0x000000582a2a7220 */ /* 0x080fe20000400000 */
[----:B------:R-:W-:Y:S01]  /*4ef0*/  ISETP.GT.AND P5, PT, R3, RZ, P0 ;  /* 0x000000ff0300720c */ /* 0x000fe200007a4270 */
[-C--:B------:R-:W-:Y:S01]  /*4f00*/  FMUL R43, R43, R88.reuse ;  /* 0x000000582b2b7220 */ /* 0x080fe20000400000 */
[----:B------:R-:W-:Y:S01]  /*4f10*/  ISETP.GT.AND P2, PT, R3, 0x8, P1 ;  /* 0x000000080300780c */ /* 0x000fe20000f44270 */
[-C--:B------:R-:W-:Y:S01]  /*4f20*/  FMUL R44, R44, R88.reuse ;  /* 0x000000582c2c7220 */ /* 0x080fe20000400000 */
[----:B------:R-:W-:Y:S01]  /*4f30*/  ISETP.GT.AND P1, PT, R4, 0x18, PT ;  /* 0x000000180400780c */ /* 0x000fe20003f24270 */
[-C--:B------:R-:W-:Y:S01]  /*4f40*/  FMUL R45, R45, R88.reuse ;  /* 0x000000582d2d7220 */ /* 0x080fe20000400000 */
[----:B------:R-:W-:Y:S01]  /*4f50*/  F2FP.BF16.F32.PACK_AB R33, RZ, R33 ;  /* 0x00000021ff21723e */ /* 0x000fe200000010ff */
[----:B------:R-:W-:Y:S01]  /*4f60*/  @P3 STG.E.U16 desc[UR36][R8.64+0x12], R31 ;  /* 0x0000121f08003986 */ /* 0x000fe2000c101524 */
[C---:B------:R-:W-:Y:S01]  /*4f70*/  ISETP.GT.AND P3, PT, R3.reuse, 0x8, P0 ;  /* 0x000000080300780c */ /* 0x040fe20000764270 */
[-C--:B------:R-:W-:Y:S01]  /*4f80*/  FMUL R46, R46, R88.reuse ;  /* 0x000000582e2e7220 */ /* 0x080fe20000400000 */
[----:B------:R-:W-:Y:S01]  /*4f90*/  ISETP.GT.AND P0, PT, R4, 0x19, PT ;  /* 0x000000190400780c */ /* 0x000fe20003f04270 */
[----:B------:R-:W-:Y:S01]  /*4fa0*/  @P4 STG.E.U16 desc[UR36][R6.64+0x20], R32 ;  /* 0x0000202006004986 */ /* 0x000fe2000c101524 */
[----:B------:R-:W-:Y:S01]  /*4fb0*/  ISETP.GT.AND P4, PT, R3, RZ, P1 ;  /* 0x000000ff0300720c */ /* 0x000fe20000f84270 */
[----:B------:R-:W-:Y:S01]  /*4fc0*/  FMUL R47, R47, R88 ;  /* 0x000000582f2f7220 */ /* 0x000fe20000400000 */
[----:B------:R-:W-:Y:S01]  /*4fd0*/  F2FP.BF16.F32.PACK_AB R34, RZ, R34 ;  /* 0x00000022ff22723e */ /* 0x000fe200000010ff */
[----:B------:R-:W-:Y:S01]  /*4fe0*/  @P5 STG.E.U16 desc[UR36][R6.64+0x22], R33 ;  /* 0x0000222106005986 */ /* 0x000fe2000c101524 */
[----:B------:R-:W-:Y:S01]  /*4ff0*/  ISETP.GT.AND P5, PT, R3, RZ, P0 ;  /* 0x000000ff0300720c */ /* 0x000fe200007a4270 */
[----:B------:R-:W-:Y:S01]  /*5000*/  FMUL R48, R48, R88 ;  /* 0x0000005830307220 */ /* 0x000fe20000400000 */
[----:B------:R-:W-:Y:S01]  /*5010*/  F2FP.BF16.F32.PACK_AB R35, RZ, R35 ;  /* 0x00000023ff23723e */ /* 0x000fe200000010ff */
[----:B------:R-:W-:Y:S01]  /*5020*/  @P2 STG.E.U16 desc[UR36][R8.64+0x20], R34 ;  /* 0x0000202208002986 */ /* 0x000fe2000c101524 */
[----:B------:R-:W-:Y:S01]  /*5030*/  F2FP.BF16.F32.PACK_AB R36, RZ, R36 ;  /* 0x00000024ff24723e */ /* 0x000fe200000010ff */
[-C--:B------:R-:W-:Y:S01]  /*5040*/  FMUL R49, R49, R88.reuse ;  /* 0x0000005831317220 */ /* 0x080fe20000400000 */
[C---:B------:R-:W-:Y:S01]  /*5050*/  ISETP.GT.AND P2, PT, R3.reuse, 0x8, P1 ;  /* 0x000000080300780c */ /* 0x040fe20000f44270 */
[----:B------:R-:W-:Y:S01]  /*5060*/  @P3 STG.E.U16 desc[UR36][R8.64+0x22], R35 ;  /* 0x0000222308003986 */ /* 0x000fe2000c101524 */
[----:B------:R-:W-:Y:S01]  /*5070*/  ISETP.GT.AND P1, PT, R4, 0x20, PT ;  /* 0x000000200400780c */ /* 0x000fe20003f24270 */
[-C--:B------:R-:W-:Y:S01]  /*5080*/  FMUL R50, R50, R88.reuse ;  /* 0x0000005832327220 */ /* 0x080fe20000400000 */
[----:B------:R-:W-:Y:S01]  /*5090*/  F2FP.BF16.F32.PACK_AB R37, RZ, R37 ;  /* 0x00000025ff25723e */ /* 0x000fe200000010ff */
[----:B------:R-:W-:Y:S01]  /*50a0*/  @P4 STG.E.U16 desc[UR36][R6.64+0x30], R36 ;  /* 0x0000302406004986 */ /* 0x000fe2000c101524 */
[----:B------:R-:W-:Y:S01]  /*50b0*/  ISETP.GT.AND P3, PT, R3, 0x8, P0 ;  /* 0x000000080300780c */ /* 0x000fe20000764270 */
[-C--:B------:R-:W-:Y:S01]  /*50c0*/  FMUL R51, R51, R88.reuse ;  /* 0x0000005833337220 */ /* 0x080fe20000400000 */
[----:B------:R-:W-:Y:S01]  /*50d0*/  ISETP.GT.AND P0, PT, R4, 0x21, PT ;  /* 0x000000210400780c */ /* 0x000fe20003f04270 */
[----:B------:R-:W-:Y:S01]  /*50e0*/  @P5 STG.E.U16 desc[UR36][R6.64+0x32], R37 ;  /* 0x0000322506005986 */ /* 0x000fe2000c101524 */
[----:B------:R-:W-:Y:S01]  /*50f0*/  ISETP.GT.AND P4, PT, R3, RZ, P1 ;  /* 0x000000ff0300720c */ /* 0x000fe20000f84270 */
[----:B------:R-:W-:Y:S01]  /*5100*/  FMUL R52, R52, R88 ;  /* 0x0000005834347220 */ /* 0x000fe20000400000 */
[----:B------:R-:W-:Y:S01]  /*5110*/  F2FP.BF16.F32.PACK_AB R38, RZ, R38 ;  /* 0x00000026ff26723e */ /* 0x000fe200000010ff */
[-C--:B------:R-:W-:Y:S01]  /*5120*/  FMUL R53, R53, R88.reuse ;  /* 0x0000005835357220 */ /* 0x080fe20000400000 */
        /* <DEDUP_REMOVED lines=113> */
[----:B------:R-:W-:Y:S01]  /*5840*/  FMUL R87, R87, R88 ;  /* 0x0000005857577220 */ /* 0x000fe20000400000 */
[----:B------:R-:W-:Y:S01]  /*5850*/  ISETP.GT.AND P0, PT, R4, 0x51, PT ;  /* 0x000000510400780c */ /* 0x000fe20003f04270 */
[----:B------:R-:W-:Y:S01]  /*5860*/  @P5 STG.E.U16 desc[UR36][R6.64+0x92], R61 ;  /* 0x0000923d06005986 */ /* 0x000fe2000c101524 */
[----:B------:R-:W-:-:S02]  /*5870*/  ISETP.GT.AND P4, PT, R3, RZ, P1 ;  /* 0x000000ff0300720c */ /* 0x000fc40000f84270 */
[----:B------:R-:W-:Y:S02]  /*5880*/  F2FP.BF16.F32.PACK_AB R62, RZ, R62 ;  /* 0x0000003eff3e723e */ /* 0x000fe400000010ff */
[C---:B------:R-:W-:Y:S02]  /*5890*/  ISETP.GT.AND P5, PT, R3.reuse, RZ, P0 ;  /* 0x000000ff0300720c */ /* 0x040fe400007a4270 */
[----:B------:R-:W-:Y:S01]  /*58a0*/  F2FP.BF16.F32.PACK_AB R63, RZ, R63 ;  /* 0x0000003fff3f723e */ /* 0x000fe200000010ff */
[----:B------:R-:W-:Y:S01]  /*58b0*/  @P2 STG.E.U16 desc[UR36][R8.64+0x90], R62 ;  /* 0x0000903e08002986 */ /* 0x000fe2000c101524 */
[----:B------:R-:W-:Y:S02]  /*58c0*/  F2FP.BF16.F32.PACK_AB R64, RZ, R64 ;  /* 0x00000040ff40723e */ /* 0x000fe400000010ff */
[----:B------:R-:W-:Y:S01]  /*58d0*/  ISETP.GT.AND P2, PT, R3, 0x8, P1 ;  /* 0x000000080300780c */ /* 0x000fe20000f44270 */
[----:B------:R-:W-:Y:S01]  /*58e0*/  @P3 STG.E.U16 desc[UR36][R8.64+0x92], R63 ;  /* 0x0000923f08003986 */ /* 0x000fe2000c101524 */
[----:B------:R-:W-:-:S02]  /*58f0*/  ISETP.GT.AND P1, PT, R4, 0x58, PT ;  /* 0x000000580400780c */ /* 0x000fc40003f24270 */
[----:B------:R-:W-:Y:S01]  /*5900*/  F2FP.BF16.F32.PACK_AB R65, RZ, R65 ;  /* 0x00000041ff41723e */ /* 0x000fe200000010ff */
[----:B------:R-:W-:Y:S01]  /*5910*/  @P4 STG.E.U16 desc[UR36][R6.64+0xa0], R64 ;  /* 0x0000a04006004986 */ /* 0x000fe2000c101524 */
[C---:B------:R-:W-:Y:S02]  /*5920*/  ISETP.GT.AND P3, PT, R3.reuse, 0x8, P0 ;  /* 0x000000080300780c */ /* 0x040fe40000764270 */
[----:B------:R-:W-:Y:S01]  /*5930*/  ISETP.GT.AND P0, PT, R4, 0x59, PT ;  /* 0x000000590400780c */ /* 0x000fe20003f04270 */
[----:B------:R-:W-:Y:S01]  /*5940*/  @P5 STG.E.U16 desc[UR36][R6.64+0xa2], R65 ;  /* 0x0000a24106005986 */ /* 0x000fe2000c101524 */
[C---:B------:R-:W-:Y:S02]  /*5950*/  ISETP.GT.AND P4, PT, R3.reuse, RZ, P1 ;  /* 0x000000ff0300720c */ /* 0x040fe40000f84270 */
[----:B------:R-:W-:Y:S02]  /*5960*/  F2FP.BF16.F32.PACK_AB R66, RZ, R66 ;  /* 0x00000042ff42723e */ /* 0x000fe400000010ff */
[----:B------:R-:W-:-:S02]  /*5970*/  ISETP.GT.AND P5, PT, R3, RZ, P0 ;  /* 0x000000ff0300720c */ /* 0x000fc400007a4270 */
[----:B------:R-:W-:Y:S01]  /*5980*/  F2FP.BF16.F32.PACK_AB R67, RZ, R67 ;  /* 0x00000043ff43723e */ /* 0x000fe200000010ff */
[----:B------:R-:W-:Y:S01]  /*5990*/  @P2 STG.E.U16 desc[UR36][R8.64+0xa0], R66 ;  /* 0x0000a04208002986 */ /* 0x000fe2000c101524 */
[----:B------:R-:W-:Y:S02]  /*59a0*/  F2FP.BF16.F32.PACK_AB R68, RZ, R68 ;  /* 0x00000044ff44723e */ /* 0x000fe400000010ff */
[C---:B------:R-:W-:Y:S01]  /*59b0*/  ISETP.GT.AND P2, PT, R3.reuse, 0x8, P1 ;  /* 0x000000080300780c */ /* 0x040fe20000f44270 */
[----:B------:R-:W-:Y:S01]  /*59c0*/  @P3 STG.E.U16 desc[UR36][R8.64+0xa2], R67 ;  /* 0x0000a24308003986 */ /* 0x000fe2000c101524 */
[----:B------:R-:W-:Y:S02]  /*59d0*/  ISETP.GT.AND P1, PT, R4, 0x60, PT ;  /* 0x000000600400780c */ /* 0x000fe40003f24270 */
[----:B------:R-:W-:Y:S01]  /*59e0*/  F2FP.BF16.F32.PACK_AB R69, RZ, R69 ;  /* 0x00000045ff45723e */ /* 0x000fe200000010ff */
[----:B------:R-:W-:Y:S01]  /*59f0*/  @P4 STG.E.U16 desc[UR36][R6.64+0xb0], R68 ;  /* 0x0000b04406004986 */ /* 0x000fe2000c101524 */
[----:B------:R-:W-:-:S02]  /*5a00*/  ISETP.GT.AND P3, PT, R3, 0x8, P0 ;  /* 0x000000080300780c */ /* 0x000fc40000764270 */
[----:B------:R-:W-:Y:S01]  /*5a10*/  ISETP.GT.AND P0, PT, R4, 0x61, PT ;  /* 0x000000610400780c */ /* 0x000fe20003f04270 */
[----:B------:R-:W-:Y:S01]  /*5a20*/  @P5 STG.E.U16 desc[UR36][R6.64+0xb2], R69 ;  /* 0x0000b24506005986 */ /* 0x000fe2000c101524 */
[C---:B------:R-:W-:Y:S02]  /*5a30*/  ISETP.GT.AND P4, PT, R3.reuse, RZ, P1 ;  /* 0x000000ff0300720c */ /* 0x040fe40000f84270 */
[----:B------:R-:W-:Y:S02]  /*5a40*/  ISETP.GT.AND P5, PT, R3, RZ, P0 ;  /* 0x000000ff0300720c */ /* 0x000fe400007a4270 */
[----:B------:R-:W-:Y:S02]  /*5a50*/  F2FP.BF16.F32.PACK_AB R70, RZ, R70 ;  /* 0x00000046ff46723e */ /* 0x000fe400000010ff */
[----:B------:R-:W-:Y:S02]  /*5a60*/  F2FP.BF16.F32.PACK_AB R71, RZ, R71 ;  /* 0x00000047ff47723e */ /* 0x000fe400000010ff */
[----:B------:R-:W-:Y:S01]  /*5a70*/  F2FP.BF16.F32.PACK_AB R72, RZ, R72 ;  /* 0x00000048ff48723e */ /* 0x000fe200000010ff */
[----:B------:R-:W-:Y:S01]  /*5a80*/  @P2 STG.E.U16 desc[UR36][R8.64+0xb0], R70 ;  /* 0x0000b04608002986 */ /* 0x000fe2000c101524 */
[----:B------:R-:W-:-:S02]  /*5a90*/  F2FP.BF16.F32.PACK_AB R73, RZ, R73 ;  /* 0x00000049ff49723e */ /* 0x000fc400000010ff */
[C---:B------:R-:W-:Y:S01]  /*5aa0*/  ISETP.GT.AND P1, PT, R3.reuse, 0x8, P1 ;  /* 0x000000080300780c */ /* 0x040fe20000f24270 */
[----:B------:R-:W-:Y:S01]  /*5ab0*/  @P3 STG.E.U16 desc[UR36][R8.64+0xb2], R71 ;  /* 0x0000b24708003986 */ /* 0x000fe2000c101524 */
[C---:B------:R-:W-:Y:S02]  /*5ac0*/  ISETP.GT.AND P2, PT, R3.reuse, 0x8, P0 ;  /* 0x000000080300780c */ /* 0x040fe40000744270 */
[C---:B------:R-:W-:Y:S01]  /*5ad0*/  ISETP.GT.AND P0, PT, R4.reuse, 0x69, PT ;  /* 0x000000690400780c */ /* 0x040fe20003f04270 */
[----:B------:R-:W-:Y:S01]  /*5ae0*/  @P4 STG.E.U16 desc[UR36][R6.64+0xc0], R72 ;  /* 0x0000c04806004986 */ /* 0x000fe2000c101524 */
[----:B------:R-:W-:Y:S02]  /*5af0*/  ISETP.GT.AND P4, PT, R4, 0x68, PT ;  /* 0x000000680400780c */ /* 0x000fe40003f84270 */
[----:B------:R-:W-:Y:S01]  /*5b00*/  F2FP.BF16.F32.PACK_AB R74, RZ, R74 ;  /* 0x0000004aff4a723e */ /* 0x000fe200000010ff */
[----:B------:R-:W-:Y:S01]  /*5b10*/  @P5 STG.E.U16 desc[UR36][R6.64+0xc2], R73 ;  /* 0x0000c24906005986 */ /* 0x000fe2000c101524 */
[----:B------:R-:W-:-:S02]  /*5b20*/  ISETP.GT.AND P5, PT, R3, RZ, P4 ;  /* 0x000000ff0300720c */ /* 0x000fc400027a4270 */
[C---:B------:R-:W-:Y:S01]  /*5b30*/  ISETP.GT.AND P3, PT, R3.reuse, RZ, P0 ;  /* 0x000000ff0300720c */ /* 0x040fe20000764270 */
[----:B------:R-:W-:Y:S01]  /*5b40*/  @P1 STG.E.U16 desc[UR36][R8.64+0xc0], R74 ;  /* 0x0000c04a08001986 */ /* 0x000fe2000c101524 */
[----:B------:R-:W-:Y:S02]  /*5b50*/  F2FP.BF16.F32.PACK_AB R75, RZ, R75 ;  /* 0x0000004bff4b723e */ /* 0x000fe400000010ff */
[----:B------:R-:W-:Y:S02]  /*5b60*/  F2FP.BF16.F32.PACK_AB R76, RZ, R76 ;  /* 0x0000004cff4c723e */ /* 0x000fe400000010ff */
[C---:B------:R-:W-:Y:S01]  /*5b70*/  ISETP.GT.AND P4, PT, R3.reuse, 0x8, P4 ;  /* 0x000000080300780c */ /* 0x040fe20002784270 */
[----:B------:R-:W-:Y:S01]  /*5b80*/  @P2 STG.E.U16 desc[UR36][R8.64+0xc2], R75 ;  /* 0x0000c24b08002986 */ /* 0x000fe2000c101524 */
[----:B------:R-:W-:Y:S02]  /*5b90*/  F2FP.BF16.F32.PACK_AB R77, RZ, R77 ;  /* 0x0000004dff4d723e */ /* 0x000fe400000010ff */
[----:B------:R-:W-:Y:S01]  /*5ba0*/  ISETP.GT.AND P2, PT, R4, 0x71, PT ;  /* 0x000000710400780c */ /* 0x000fe20003f44270 */
[----:B------:R-:W-:Y:S01]  /*5bb0*/  @P5 STG.E.U16 desc[UR36][R6.64+0xd0], R76 ;  /* 0x0000d04c06005986 */ /* 0x000fe2000c101524 */
[----:B------:R-:W-:-:S02]  /*5bc0*/  ISETP.GT.AND P5, PT, R3, 0x8, P0 ;  /* 0x000000080300780c */ /* 0x000fc400007a4270 */
[C---:B------:R-:W-:Y:S01]  /*5bd0*/  ISETP.GT.AND P1, PT, R4.reuse, 0x78, PT ;  /* 0x000000780400780c */ /* 0x040fe20003f24270 */
[----:B------:R-:W-:Y:S01]  /*5be0*/  @P3 STG.E.U16 desc[UR36][R6.64+0xd2], R77 ;  /* 0x0000d24d06003986 */ /* 0x000fe2000c101524 */
[C---:B------:R-:W-:Y:S02]  /*5bf0*/  ISETP.GT.AND P3, PT, R4.reuse, 0x70, PT ;  /* 0x000000700400780c */ /* 0x040fe40003f64270 */
[----:B------:R-:W-:Y:S01]  /*5c00*/  ISETP.GT.AND P0, PT, R4, 0x79, PT ;  /* 0x000000790400780c */ /* 0x000fe20003f04270 */
[----:B------:R-:W-:Y:S01]  /*5c10*/  @P4 IMAD.MOV.U32 R4, RZ, RZ, R8 ;  /* 0x000000ffff044224 */ /* 0x000fe200078e0008 */
[----:B------:R-:W-:Y:S01]  /*5c20*/  F2FP.BF16.F32.PACK_AB R78, RZ, R78 ;  /* 0x0000004eff4e723e */ /* 0x000fe200000010ff */
[----:B------:R-:W-:Y:S01]  /*5c30*/  @P4 IMAD.MOV.U32 R5, RZ, RZ, R9 ;  /* 0x000000ffff054224 */ /* 0x000fe200078e0009 */
[----:B------:R-:W-:Y:S02]  /*5c40*/  F2FP.BF16.F32.PACK_AB R79, RZ, R79 ;  /* 0x0000004fff4f723e */ /* 0x000fe400000010ff */
[----:B------:R-:W-:-:S02]  /*5c50*/  F2FP.BF16.F32.PACK_AB R80, RZ, R80 ;  /* 0x00000050ff50723e */ /* 0x000fc400000010ff */
[----:B------:R0:W-:Y:S01]  /*5c60*/  @P4 STG.E.U16 desc[UR36][R4.64+0xd0], R78 ;  /* 0x0000d04e04004986 */ /* 0x0001e2000c101524 */
[C---:B------:R-:W-:Y:S02]  /*5c70*/  ISETP.GT.AND P4, PT, R3.reuse, RZ, P2 ;  /* 0x000000ff0300720c */ /* 0x040fe40001784270 */
[----:B------:R-:W-:Y:S02]  /*5c80*/  F2FP.BF16.F32.PACK_AB R81, RZ, R81 ;  /* 0x00000051ff51723e */ /* 0x000fe400000010ff */
[----:B------:R-:W-:Y:S02]  /*5c90*/  ISETP.GT.AND P2, PT, R3, 0x8, P2 ;  /* 0x000000080300780c */ /* 0x000fe40001744270 */
[----:B------:R-:W-:Y:S02]  /*5ca0*/  F2FP.BF16.F32.PACK_AB R82, RZ, R82 ;  /* 0x00000052ff52723e */ /* 0x000fe400000010ff */
[----:B------:R-:W-:Y:S02]  /*5cb0*/  F2FP.BF16.F32.PACK_AB R83, RZ, R83 ;  /* 0x00000053ff53723e */ /* 0x000fe400000010ff */
[----:B------:R-:W-:Y:S01]  /*5cc0*/  F2FP.BF16.F32.PACK_AB R84, RZ, R84 ;  /* 0x00000054ff54723e */ /* 0x000fe200000010ff */
[----:B0-----:R-:W-:Y:S01]  /*5cd0*/  @P5 IMAD.MOV.U32 R4, RZ, RZ, R8 ;  /* 0x000000ffff045224 */ /* 0x001fe200078e0008 */
[----:B------:R-:W-:Y:S01]  /*5ce0*/  F2FP.BF16.F32.PACK_AB R85, RZ, R85 ;  /* 0x00000055ff55723e */ /* 0x000fe200000010ff */
[----:B------:R-:W-:Y:S01]  /*5cf0*/  @P5 IMAD.MOV.U32 R5, RZ, RZ, R9 ;  /* 0x000000ffff055224 */ /* 0x000fe200078e0009 */
[----:B------:R-:W-:-:S02]  /*5d00*/  F2FP.BF16.F32.PACK_AB R86, RZ, R86 ;  /* 0x00000056ff56723e */ /* 0x000fc400000010ff */
[----:B------:R-:W-:Y:S02]  /*5d10*/  F2FP.BF16.F32.PACK_AB R87, RZ, R87 ;  /* 0x00000057ff57723e */ /* 0x000fe400000010ff */
[----:B------:R0:W-:Y:S01]  /*5d20*/  @P5 STG.E.U16 desc[UR36][R4.64+0xd2], R79 ;  /* 0x0000d24f04005986 */ /* 0x0001e2000c101524 */
[C---:B------:R-:W-:Y:S02]  /*5d30*/  ISETP.GT.AND P5, PT, R3.reuse, RZ, P3 ;  /* 0x000000ff0300720c */ /* 0x040fe40001fa4270 */
[----:B------:R-:W-:-:S11]  /*5d40*/  ISETP.GT.AND P3, PT, R3, 0x8, P3 ;  /* 0x000000080300780c */ /* 0x000fd60001f64270 */
[----:B0-----:R-:W-:Y:S02]  /*5d50*/  @P5 IMAD.MOV.U32 R4, RZ, RZ, R6 ;  /* 0x000000ffff045224 */ /* 0x001fe400078e0006 */
[----:B------:R-:W-:-:S05]  /*5d60*/  @P5 IMAD.MOV.U32 R5, RZ, RZ, R7 ;  /* 0x000000ffff055224 */ /* 0x000fca00078e0007 */
[----:B------:R0:W-:Y:S01]  /*5d70*/  @P5 STG.E.U16 desc[UR36][R4.64+0xe0], R80 ;  /* 0x0000e05004005986 */ /* 0x0001e2000c101524 */
[C---:B------:R-:W-:Y:S02]  /*5d80*/  ISETP.GT.AND P5, PT, R3.reuse, RZ, P0 ;  /* 0x000000ff0300720c */ /* 0x040fe400007a4270 */
[----:B------:R-:W-:Y:S01]  /*5d90*/  ISETP.GT.AND P0, PT, R3, 0x8, P0 ;  /* 0x000000080300780c */ /* 0x000fe20000704270 */
[----:B0-----:R-:W-:Y:S02]  /*5da0*/  @P4 IMAD.MOV.U32 R4, RZ, RZ, R6 ;  /* 0x000000ffff044224 */ /* 0x001fe400078e0006 */
[----:B------:R-:W-:-:S05]  /*5db0*/  @P4 IMAD.MOV.U32 R5, RZ, RZ, R7 ;  /* 0x000000ffff054224 */ /* 0x000fca00078e0007 */
[----:B------:R0:W-:Y:S01]  /*5dc0*/  @P4 STG.E.U16 desc[UR36][R4.64+0xe2], R81 ;  /* 0x0000e25104004986 */ /* 0x0001e2000c101524 */
[C---:B------:R-:W-:Y:S02]  /*5dd0*/  ISETP.GT.AND P4, PT, R3.reuse, RZ, P1 ;  /* 0x000000ff0300720c */ /* 0x040fe40000f84270 */
[----:B------:R-:W-:Y:S01]  /*5de0*/  ISETP.GT.AND P1, PT, R3, 0x8, P1 ;  /* 0x000000080300780c */ /* 0x000fe20000f24270 */
[----:B0-----:R-:W-:Y:S02]  /*5df0*/  @P3 IMAD.MOV.U32 R4, RZ, RZ, R8 ;  /* 0x000000ffff043224 */ /* 0x001fe400078e0008 */
[----:B------:R-:W-:-:S05]  /*5e00*/  @P3 IMAD.MOV.U32 R5, RZ, RZ, R9 ;  /* 0x000000ffff053224 */ /* 0x000fca00078e0009 */
[----:B------:R0:W-:Y:S02]  /*5e10*/  @P3 STG.E.U16 desc[UR36][R4.64+0xe0], R82 ;  /* 0x0000e05204003986 */ /* 0x0001e4000c101524 */
[----:B0-----:R-:W-:Y:S02]  /*5e20*/  @P2 IMAD.MOV.U32 R4, RZ, RZ, R8 ;  /* 0x000000ffff042224 */ /* 0x001fe400078e0008 */
[----:B------:R-:W-:-:S05]  /*5e30*/  @P2 IMAD.MOV.U32 R5, RZ, RZ, R9 ;  /* 0x000000ffff052224 */ /* 0x000fca00078e0009 */
[----:B------:R0:W-:Y:S02]  /*5e40*/  @P2 STG.E.U16 desc[UR36][R4.64+0xe2], R83 ;  /* 0x0000e25304002986 */ /* 0x0001e4000c101524 */
[----:B0-----:R-:W-:Y:S02]  /*5e50*/  @P4 IMAD.MOV.U32 R4, RZ, RZ, R6 ;  /* 0x000000ffff044224 */ /* 0x001fe400078e0006 */
[----:B------:R-:W-:-:S05]  /*5e60*/  @P4 IMAD.MOV.U32 R5, RZ, RZ, R7 ;  /* 0x000000ffff054224 */ /* 0x000fca00078e0007 */
[----:B------:R0:W-:Y:S04]  /*5e70*/  @P4 STG.E.U16 desc[UR36][R4.64+0xf0], R84 ;  /* 0x0000f05404004986 */ /* 0x0001e8000c101524 */
[----:B------:R4:W-:Y:S01]  /*5e80*/  @P5 STG.E.U16 desc[UR36][R6.64+0xf2], R85 ;  /* 0x0000f25506005986 */ /* 0x0009e2000c101524 */
[----:B0-----:R-:W-:Y:S02]  /*5e90*/  @P1 IMAD.MOV.U32 R4, RZ, RZ, R8 ;  /* 0x000000ffff041224 */ /* 0x001fe400078e0008 */
[----:B------:R-:W-:-:S05]  /*5ea0*/  @P1 IMAD.MOV.U32 R5, RZ, RZ, R9 ;  /* 0x000000ffff051224 */ /* 0x000fca00078e0009 */
[----:B------:R4:W-:Y:S04]  /*5eb0*/  @P1 STG.E.U16 desc[UR36][R4.64+0xf0], R86 ;  /* 0x0000f05604001986 */ /* 0x0009e8000c101524 */
[----:B------:R4:W-:Y:S02]  /*5ec0*/  @P0 STG.E.U16 desc[UR36][R8.64+0xf2], R87 ;  /* 0x0000f25708000986 */ /* 0x0009e4000c101524 */
.L_x_160:
[----:B------:R-:W-:Y:S05]  /*5ed0*/  BSYNC B0 ;  /* 0x0000000000007941 */ /* 0x000fea0003800000 */
.L_x_34:
[----:B------:R-:W-:Y:S01]  /*5ee0*/  ULDC UR4, c[0x0][0xc] ;  /* 0x0000030000047ab9 */ /* 0x000fe20000000800 */
[----:B------:R-:W-:Y:S01]  /*5ef0*/  ULDC UR5, c[0x0][0x10] ;  /* 0x0000040000057ab9 */ /* 0x000fe20000000800 */
[----:B------:R-:W0:Y:S01]  /*5f00*/  LDC R3, c[0x0][0x14] ;  /* 0x00000500ff037b82 */ /* 0x000e220000000800 */
[----:B------:R-:W-:Y:S01]  /*5f10*/  UIMAD.WIDE.U32 UR4, UR4, UR5, URZ ;  /* 0x00000005040472a5 */ /* 0x000fe2000f8e003f */
[----:B------:R-:W-:Y:S02]  /*5f20*/  IMAD.MOV.U32 R93, RZ, RZ, -0x1 ;  /* 0xffffffffff5d7424 */ /* 0x000fe400078e00ff */
[----:B------:R-:W-:-:S03]  /*5f30*/  IMAD.MOV.U32 R91, RZ, RZ, -0x1 ;  /* 0xffffffffff5b7424 */ /* 0x000fc600078e00ff */
[----:B0-----:R-:W-:-:S04]  /*5f40*/  IMAD.WIDE.U32 R16, R3, UR4, R16 ;  /* 0x0000000403107c25 */ /* 0x001fc8000f8e0010 */
[----:B------:R-:W-:Y:S01]  /*5f50*/  IMAD R3, R3, UR5, RZ ;  /* 0x0000000503037c24 */ /* 0x000fe2000f8e02ff */
[----:B------:R-:W-:Y:S02]  /*5f60*/  ULDC.64 UR4, c[0x0][0x650] ;  /* 0x0001940000047ab9 */ /* 0x000fe40000000a00 */
[----:B------:R-:W-:Y:S01]  /*5f70*/  ISETP.GE.U32.AND P0, PT, R16, UR4, PT ;  /* 0x0000000410007c0c */ /* 0x000fe2000bf06070 */
[--C-:B------:R-:W-:Y:S01]  /*5f80*/  IMAD.IADD R17, R17, 0x1, R3.reuse ;  /* 0x0000000111117824 */ /* 0x100fe200078e0203 */
[----:B------:R-:W-:-:S04]  /*5f90*/  PRMT R3, RZ, 0x7610, R3 ;  /* 0x00007610ff037816 */ /* 0x000fc80000000003 */
[----:B------:R-:W-:-:S13]  /*5fa0*/  ISETP.GE.U32.AND.EX P0, PT, R17, UR5, PT, P0 ;  /* 0x0000000511007c0c */ /* 0x000fda000bf06100 */
[----:B------:R-:W-:Y:S05]  /*5fb0*/  @P0 BRA `(.L_x_161) ;  /* 0x0000000400640947 */ /* 0x000fea0003800000 */
[----:B---3--:R-:W0:Y:S01]  /*5fc0*/  S2R R12, SR_CTAID.X ;  /* 0x00000000000c7919 */ /* 0x008e220000002500 */
[----:B------:R-:W3:Y:S01]  /*5fd0*/  LDC.64 R10, c[0x0][0x628] ;  /* 0x00018a00ff0a7b82 */ /* 0x000ee20000000a00 */
[----:B------:R-:W-:Y:S01]  /*5fe0*/  ULDC UR4, c[0x0][0x150] ;  /* 0x0000540000047ab9 */ /* 0x000fe20000000800 */
[----:B-12-4-:R-:W-:Y:S01]  /*5ff0*/  IMAD.MOV.U32 R8, RZ, RZ, R16 ;  /* 0x000000ffff087224 */ /* 0x016fe200078e0010 */
[----:B-----5:R-:W1:Y:S01]  /*6000*/  S2R R24, SR_CTAID.Y ;  /* 0x0000000000187919 */ /* 0x020e620000002600 */
[----:B------:R-:W-:-:S04]  /*6010*/  IMAD.MOV.U32 R9, RZ, RZ, R17 ;  /* 0x000000ffff097224 */ /* 0x000fc800078e0011 */
[----:B------:R-:W2:Y:S08]  /*6020*/  LDC R21, c[0x0][0x144] ;  /* 0x00005100ff157b82 */ /* 0x000eb00000000800 */
[----:B------:R-:W4:Y:S08]  /*6030*/  LDC R0, c[0x0][0x630] ;  /* 0x00018c00ff007b82 */ /* 0x000f300000000800 */
[----:B------:R-:W1:Y:S01]  /*6040*/  LDC.64 R14, c[0x0][0x620] ;  /* 0x00018800ff0e7b82 */ /* 0x000e620000000a00 */
[----:B---3--:R-:W-:-:S04]  /*6050*/  ISETP.NE.U32.AND P0, PT, R10, RZ, PT ;  /* 0x000000ff0a00720c */ /* 0x008fc80003f05070 */
[----:B------:R-:W-:Y:S02]  /*6060*/  ISETP.NE.AND.EX P0, PT, R11, RZ, PT, P0 ;  /* 0x000000ff0b00720c */ /* 0x000fe40003f05300 */
[----:B0-----:R-:W-:-:S05]  /*6070*/  I2FP.F32.U32 R3, R12 ;  /* 0x0000000c00037245 */ /* 0x001fca0000201000 */
[----:B------:R-:W-:-:S04]  /*6080*/  FMUL R3, R3, UR4 ;  /* 0x0000000403037c20 */ /* 0x000fc80008400000 */
[----:B------:R0:W3:Y:S02]  /*6090*/  F2I.U32.TRUNC.NTZ R20, R3 ;  /* 0x0000000300147305 */ /* 0x0000e4000020f000 */
[----:B--2-4-:R-:W-:Y:S05]  /*60a0*/  @!P0 BRA `(.L_x_162) ;  /* 0x0000000000288947 */ /* 0x014fea0003800000 */
[----:B0-----:R-:W0:Y:S02]  /*60b0*/  LDC R3, c[0x0][0x634] ;  /* 0x00018d00ff037b82 */ /* 0x001e240000000800 */
        /* <DEDUP_REMOVED lines=9> */
.L_x_162:
[----:B------:R-:W2:Y:S01]  /*6150*/  LDC.64 R28, c[0x0][0x640] ;  /* 0x00019000ff1c7b82 */ /* 0x000ea20000000a00 */
[-CC-:B------:R-:W-:Y:S01]  /*6160*/  SHF.R.U64 R91, R8, R0.reuse, R9.reuse ;  /* 0x00000000085b7219 */ /* 0x180fe20000001209 */
[----:B---3--:R-:W-:Y:S01]  /*6170*/  IMAD.MOV R20, RZ, RZ, -R20 ;  /* 0x000000ffff147224 */ /* 0x008fe200078e0a14 */
[----:B------:R-:W-:Y:S01]  /*6180*/  SHF.R.U32.HI R0, RZ, R0, R9 ;  /* 0x00000000ff007219 */ /* 0x000fe20000011609 */
[----:B------:R-:W-:Y:S01]  /*6190*/  ULDC UR4, c[0x0][0x154] ;  /* 0x0000550000047ab9 */ /* 0x000fe20000000800 */
[----:B0-----:R-:W-:Y:S01]  /*61a0*/  IADD3 R3, P0, RZ, -R91, RZ ;  /* 0x8000005bff037210 */ /* 0x001fe20007f1e0ff */
[----:B------:R-:W-:Y:S02]  /*61b0*/  IMAD R21, R21, R20, R12 ;  /* 0x0000001415157224 */ /* 0x000fe400078e020c */
[----:B------:R-:W0:Y:S01]  /*61c0*/  LDC R6, c[0x0][0x618] ;  /* 0x00018600ff067b82 */ /* 0x000e220000000800 */
[----:B------:R-:W-:Y:S02]  /*61d0*/  IMAD.MOV.U32 R7, RZ, RZ, 0x1 ;  /* 0x00000001ff077424 */ /* 0x000fe400078e00ff */
[----:B------:R-:W-:-:S04]  /*61e0*/  IMAD.X R5, RZ, RZ, ~R0, P0 ;  /* 0x000000ffff057224 */ /* 0x000fc800000e0e00 */
[-C--:B-1----:R-:W-:Y:S01]  /*61f0*/  IMAD R0, R5, R14.reuse, RZ ;  /* 0x0000000e05007224 */ /* 0x082fe200078e02ff */
[----:B------:R-:W1:Y:S01]  /*6200*/  LDC R8, c[0x0][0x608] ;  /* 0x00018200ff087b82 */ /* 0x000e620000000800 */
[----:B------:R-:W-:-:S04]  /*6210*/  IMAD.WIDE.U32 R4, R3, R14, R16 ;  /* 0x0000000e03047225 */ /* 0x000fc800078e0010 */
[----:B------:R-:W-:Y:S01]  /*6220*/  IMAD R3, R3, R15, R0 ;  /* 0x0000000f03037224 */ /* 0x000fe200078e0200 */
[----:B------:R-:W-:Y:S02]  /*6230*/  I2FP.F32.U32 R0, R24 ;  /* 0x0000001800007245 */ /* 0x000fe40000201000 */
[----:B------:R-:W3:Y:S01]  /*6240*/  LDC R26, c[0x0][0x658] ;  /* 0x00019600ff1a7b82 */ /* 0x000ee20000000800 */
[----:B------:R-:W-:Y:S01]  /*6250*/  IMAD.IADD R3, R5, 0x1, R3 ;  /* 0x0000000105037824 */ /* 0x000fe200078e0203 */
[----:B--2---:R-:W-:Y:S01]  /*6260*/  ISETP.NE.U32.AND P0, PT, R28, RZ, PT ;  /* 0x000000ff1c00720c */ /* 0x004fe20003f05070 */
[----:B------:R-:W-:Y:S01]  /*6270*/  FMUL R0, R0, UR4 ;  /* 0x0000000400007c20 */ /* 0x000fe20008400000 */
[----:B------:R-:W-:Y:S02]  /*6280*/  IMAD.MOV.U32 R5, RZ, RZ, -0x1 ;  /* 0xffffffffff057424 */ /* 0x000fe400078e00ff */
[----:B------:R-:W-:Y:S01]  /*6290*/  ISETP.NE.AND.EX P0, PT, R29, RZ, PT, P0 ;  /* 0x000000ff1d00720c */ /* 0x000fe20003f05300 */
[----:B------:R2:W4:Y:S01]  /*62a0*/  F2I.U32.TRUNC.NTZ R13, R0 ;  /* 0x00000000000d7305 */ /* 0x000522000020f000 */
[----:B------:R-:W2:Y:S01]  /*62b0*/  LDC R15, c[0x0][0x148] ;  /* 0x00005200ff0f7b82 */ /* 0x000ea20000000800 */
[----:B0-----:R-:W-:-:S02]  /*62c0*/  SHF.R.U64 R12, R4, R6, R3 ;  /* 0x00000006040c7219 */ /* 0x001fc40000001203 */
[----:B------:R-:W-:-:S05]  /*62d0*/  SHF.R.U32.HI R3, RZ, R6, R3 ;  /* 0x00000006ff037219 */ /* 0x000fca0000011603 */
[----:B------:R-:W0:Y:S01]  /*62e0*/  LDC R20, c[0x0][0x600] ;  /* 0x00018000ff147b82 */ /* 0x000e220000000800 */
[-CC-:B-1----:R-:W-:Y:S02]  /*62f0*/  SHF.R.U64 R10, R12, R8.reuse, R3.reuse ;  /* 0x000000080c0a7219 */ /* 0x182fe40000001203 */
[----:B------:R-:W-:-:S05]  /*6300*/  SHF.R.U32.HI R3, RZ, R8, R3 ;  /* 0x00000008ff037219 */ /* 0x000fca0000011603 */
[----:B------:R-:W1:Y:S01]  /*6310*/  LDC R27, c[0x0][0x648] ;  /* 0x00019200ff1b7b82 */ /* 0x000e620000000800 */
[-C--:B---3--:R-:W-:Y:S02]  /*6320*/  SHF.L.U32 R4, R5, R26.reuse, RZ ;  /* 0x0000001a05047219 */ /* 0x088fe400000006ff */
[-CC-:B------:R-:W-:Y:S02]  /*6330*/  SHF.R.U64 R14, R10, R26.reuse, R3.reuse ;  /* 0x0000001a0a0e7219 */ /* 0x180fe40000001203 */
[----:B------:R-:W-:Y:S02]  /*6340*/  SHF.R.U32.HI R5, RZ, R26, R3 ;  /* 0x0000001aff057219 */ /* 0x000fe40000011603 */
[----:B------:R-:W-:Y:S01]  /*6350*/  LOP3.LUT R25, RZ, R4, RZ, 0x33, !PT ;  /* 0x00000004ff197212 */ /* 0x000fe200078e33ff */
[----:B------:R-:W3:Y:S01]  /*6360*/  LDC R30, c[0x0][0x638] ;  /* 0x00018e00ff1e7b82 */ /* 0x000ee20000000800 */
[----:B------:R-:W-:Y:S01]  /*6370*/  SHF.L.U32 R26, R7, R26, RZ ;  /* 0x0000001a071a7219 */ /* 0x000fe200000006ff */
[----:B------:R-:W-:-:S06]  /*6380*/  IMAD.MOV.U32 R4, RZ, RZ, R14 ;  /* 0x000000ffff047224 */ /* 0x000fcc00078e000e */
[----:B------:R-:W0:Y:S01]  /*6390*/  LDC R31, c[0x0][0x610] ;  /* 0x00018400ff1f7b82 */ /* 0x000e220000000800 */
[----:B----4-:R-:W-:Y:S05]  /*63a0*/  @!P0 BRA `(.L_x_163) ;  /* 0x0000000000288947 */ /* 0x010fea0003800000 */
        /* <DEDUP_REMOVED lines=10> */
.L_x_163:
[----:B------:R-:W-:Y:S01]  /*6450*/  ISETP.NE.AND P0, PT, R2, 0x1, PT ;  /* 0x000000010200780c */ /* 0x000fe20003f05270 */
[----:B0-----:R-:W-:Y:S01]  /*6460*/  VIADD R7, R20, 0xffffffff ;  /* 0xffffffff14077836 */ /* 0x001fe20000000000 */
[----:B-12---:R-:W-:Y:S01]  /*6470*/  SHF.R.U64 R0, R4, R27, R5 ;  /* 0x0000001b04007219 */ /* 0x006fe20000001205 */
[----:B------:R-:W-:Y:S01]  /*6480*/  IMAD.MOV R13, RZ, RZ, -R13 ;  /* 0x000000ffff0d7224 */ /* 0x000fe200078e0a0d */
[----:B------:R-:W-:Y:S01]  /*6490*/  LOP3.LUT R5, R10, R25, RZ, 0xc0, !PT ;  /* 0x000000190a057212 */ /* 0x000fe200078ec0ff */
[----:B------:R-:W-:Y:S01]  /*64a0*/  IMAD.MOV.U32 R4, RZ, RZ, 0x1 ;  /* 0x00000001ff047424 */ /* 0x000fe200078e00ff */
[----:B------:R-:W-:Y:S01]  /*64b0*/  LOP3.LUT R12, R12, R7, RZ, 0xc0, !PT ;  /* 0x000000070c0c7212 */ /* 0x000fe200078ec0ff */
[----:B------:R-:W-:Y:S02]  /*64c0*/  IMAD.MOV R3, RZ, RZ, -R0 ;  /* 0x000000ffff037224 */ /* 0x000fe400078e0a00 */
[----:B------:R-:W-:Y:S02]  /*64d0*/  IMAD R0, R26, R0, R5 ;  /* 0x000000001a007224 */ /* 0x000fe400078e0205 */
[----:B---3--:R-:W-:-:S02]  /*64e0*/  IMAD R3, R3, R30, R14 ;  /* 0x0000001e03037224 */ /* 0x008fc400078e020e */
[----:B------:R-:W-:Y:S02]  /*64f0*/  @P0 IMAD R21, R15, R13, R24 ;  /* 0x0000000d0f150224 */ /* 0x000fe400078e0218 */
[----:B------:R-:W-:Y:S01]  /*6500*/  IMAD R5, R3, R20, R12 ;  /* 0x0000001403057224 */ /* 0x000fe200078e020c */
[----:B------:R-:W-:Y:S01]  /*6510*/  PRMT R3, R4, 0x7610, R3 ;  /* 0x0000761004037816 */ /* 0x000fe20000000003 */
[----:B------:R-:W-:-:S05]  /*6520*/  IMAD R0, R0, R31, R21 ;  /* 0x0000001f00007224 */ /* 0x000fca00078e0215 */
[----:B------:R-:W-:Y:S02]  /*6530*/  SEL R93, R5, R0, !P0 ;  /* 0x00000000055d7207 */ /* 0x000fe40004000000 */
[----:B------:R-:W-:-:S07]  /*6540*/  SEL R0, R0, R5, !P0 ;  /* 0x0000000500007207 */ /* 0x000fce0004000000 */
.L_x_161:
[----:B------:R-:W-:Y:S01]  /*6550*/  LOP3.LUT P0, RZ, R3, 0xff, RZ, 0xc0, !PT ;  /* 0x000000ff03ff7812 */ /* 0x000fe2000780c0ff */
[----:B------:R-:W-:-:S12]  /*6560*/  IMAD.MOV.U32 R92, RZ, RZ, R0 ;  /* 0x000000ffff5c7224 */ /* 0x000fd800078e0000 */
[----:B------:R-:W-:Y:S05]  /*6570*/  @P0 BRA `(.L_x_164) ;  /* 0xffffffac00140947 */ /* 0x000fea000383ffff */
[----:B------:R-:W-:Y:S05]  /*6580*/  EXIT ;  /* 0x000000000000794d */ /* 0x000fea0003800000 */
.L_x_7:
[----:B0-----:R-:W-:Y:S01]  /*6590*/  ULDC.64 UR4, c[0x0][0x650] ;  /* 0x0001940000047ab9 */ /* 0x001fe20000000a00 */
        /* <DEDUP_REMOVED lines=25> */
.L_x_166:
[----:B------:R-:W0:Y:S01]  /*6730*/  LDC.64 R28, c[0x0][0x640] ;  /* 0x00019000ff1c7b82 */ /* 0x000e220000000a00 */
[-CC-:B------:R-:W-:Y:S01]  /*6740*/  SHF.R.U64 R22, R12, R6.reuse, R13.reuse ;  /* 0x000000060c167219 */ /* 0x180fe2000000120d */
[----:B------:R-:W-:Y:S01]  /*6750*/  IMAD.MOV.U32 R30, RZ, RZ, 0x1 ;  /* 0x00000001ff1e7424 */ /* 0x000fe200078e00ff */
[----:B------:R-:W-:Y:S02]  /*6760*/  SHF.R.U32.HI R6, RZ, R6, R13 ;  /* 0x00000006ff067219 */ /* 0x000fe4000001160d */
        /* <DEDUP_REMOVED lines=8> */
[----:B------:R-:W-:Y:S01]  /*67f0*/  IMAD.IADD R9, R9, 0x1, R11 ;  /* 0x0000000109097824 */ /* 0x000fe200078e020b */
[----:B0-----:R-:W-:-:S04]  /*6800*/  ISETP.NE.U32.AND P0, PT, R28, RZ, PT ;  /* 0x000000ff1c00720c */ /* 0x001fc80003f05070 */
[----:B------:R-:W-:Y:S02]  /*6810*/  ISETP.NE.AND.EX P0, PT, R29, RZ, PT, P0 ;  /* 0x000000ff1d00720c */ /* 0x000fe40003f05300 */
[----:B------:R-:W0:Y:S01]  /*6820*/  LDC R20, c[0x0][0x600] ;  /* 0x00018000ff147b82 */ /* 0x000e220000000800 */
[-CC-:B-1----:R-:W-:Y:S01]  /*6830*/  SHF.R.U64 R14, R8, R10.reuse, R9.reuse ;  /* 0x0000000a080e7219 */ /* 0x182fe20000001209 */
[----:B------:R-:W-:Y:S01]  /*6840*/  IMAD.MOV.U32 R8, RZ, RZ, -0x1 ;  /* 0xffffffffff087424 */ /* 0x000fe200078e00ff */
[----:B------:R-:W-:-:S05]  /*6850*/  SHF.R.U32.HI R9, RZ, R10, R9 ;  /* 0x0000000aff097219 */ /* 0x000fca0000011609 */
[----:B------:R-:W1:Y:S01]  /*6860*/  LDC R26, c[0x0][0x648] ;  /* 0x00019200ff1a7b82 */ /* 0x000e620000000800 */
[-CC-:B--2---:R-:W-:Y:S02]  /*6870*/  SHF.R.U64 R21, R14, R12.reuse, R9.reuse ;  /* 0x0000000c0e157219 */ /* 0x184fe40000001209 */
[----:B------:R-:W-:-:S05]  /*6880*/  SHF.R.U32.HI R6, RZ, R12, R9 ;  /* 0x0000000cff067219 */ /* 0x000fca0000011609 */
[----:B------:R-:W2:Y:S01]  /*6890*/  LDC R27, c[0x0][0x638] ;  /* 0x00018e00ff1b7b82 */ /* 0x000ea20000000800 */
[-C--:B---3--:R-:W-:Y:S02]  /*68a0*/  SHF.L.U32 R8, R8, R25.reuse, RZ ;  /* 0x0000001908087219 */ /* 0x088fe400000006ff */
[-CC-:B------:R-:W-:Y:S02]  /*68b0*/  SHF.R.U64 R23, R21, R25.reuse, R6.reuse ;  /* 0x0000001915177219 */ /* 0x180fe40000001206 */
[----:B------:R-:W-:Y:S02]  /*68c0*/  LOP3.LUT R32, RZ, R8, RZ, 0x33, !PT ;  /* 0x00000008ff207212 */ /* 0x000fe400078e33ff */
[----:B------:R-:W-:Y:S01]  /*68d0*/  SHF.R.U32.HI R9, RZ, R25, R6 ;  /* 0x00000019ff097219 */ /* 0x000fe20000011606 */
[----:B------:R-:W3:Y:S01]  /*68e0*/  LDC R31, c[0x0][0x610] ;  /* 0x00018400ff1f7b82 */ /* 0x000ee20000000800 */
[----:B------:R-:W-:Y:S01]  /*68f0*/  IMAD.MOV.U32 R8, RZ, RZ, R23 ;  /* 0x000000ffff087224 */ /* 0x000fe200078e0017 */
[----:B------:R-:W-:Y:S06]  /*6900*/  @!P0 BRA `(.L_x_167) ;  /* 0x0000000000288947 */ /* 0x000fec0003800000 */
        /* <DEDUP_REMOVED lines=10> */
.L_x_167:
[----:B------:R-:W-:Y:S02]  /*69b0*/  ISETP.NE.AND P0, PT, R2, 0x1, PT ;  /* 0x000000010200780c */ /* 0x000fe40003f05270 */
[----:B-1----:R-:W-:Y:S01]  /*69c0*/  SHF.R.U64 R6, R8, R26, R9 ;  /* 0x0000001a08067219 */ /* 0x002fe20000001209 */
[----:B0-----:R-:W-:Y:S01]  /*69d0*/  VIADD R9, R20, 0xffffffff ;  /* 0xffffffff14097836 */ /* 0x001fe20000000000 */
[----:B------:R-:W-:Y:S02]  /*69e0*/  SHF.L.U32 R30, R30, R25, RZ ;  /* 0x000000191e1e7219 */ /* 0x000fe400000006ff */
[----:B------:R-:W-:Y:S01]  /*69f0*/  LOP3.LUT R5, R21, R32, RZ, 0xc0, !PT ;  /* 0x0000002015057212 */ /* 0x000fe200078ec0ff */
[----:B------:R-:W-:-:S04]  /*6a00*/  IMAD.MOV R8, RZ, RZ, -R6 ;  /* 0x000000ffff087224 */ /* 0x000fc800078e0a06 */
[----:B------:R-:W-:Y:S01]  /*6a10*/  IMAD R6, R30, R6, R5 ;  /* 0x000000061e067224 */ /* 0x000fe200078e0205 */
[----:B------:R-:W-:Y:S01]  /*6a20*/  LOP3.LUT R5, R14, R9, RZ, 0xc0, !PT ;  /* 0x000000090e057212 */ /* 0x000fe200078ec0ff */
[----:B------:R-:W-:Y:S02]  /*6a30*/  @P0 IMAD R3, R7, R24, R4 ;  /* 0x0000001807030224 */ /* 0x000fe400078e0204 */
[----:B--2---:R-:W-:Y:S02]  /*6a40*/  IMAD R4, R8, R27, R23 ;  /* 0x0000001b08047224 */ /* 0x004fe400078e0217 */
[----:B---3--:R-:W-:Y:S02]  /*6a50*/  IMAD R3, R6, R31, R3 ;  /* 0x0000001f06037224 */ /* 0x008fe400078e0203 */
[----:B------:R-:W-:Y:S02]  /*6a60*/  IMAD R4, R4, R20, R5 ;  /* 0x0000001404047224 */ /* 0x000fe400078e0205 */
[----:B------:R-:W-:-:S02]  /*6a70*/  IMAD.MOV.U32 R8, RZ, RZ, 0x1 ;  /* 0x00000001ff087424 */ /* 0x000fc400078e00ff */
[----:B------:R-:W-:Y:S01]  /*6a80*/  IMAD.MOV.U32 R6, RZ, RZ, R22 ;  /* 0x000000ffff067224 */ /* 0x000fe200078e0016 */
[----:B------:R-:W-:Y:S02]  /*6a90*/  SEL R20, R4, R3, !P0 ;  /* 0x0000000304147207 */ /* 0x000fe40004000000 */
[----:B------:R-:W-:-:S07]  /*6aa0*/  SEL R21, R3, R4, !P0 ;  /* 0x0000000403157207 */ /* 0x000fce0004000000 */
.L_x_165:
[----:B------:R-:W-:-:S08]  /*6ab0*/  NOP ;  /* 0x0000000000007918 */ /* 0x000fd00000000000 */
[----:B------:R-:W0:-:S00]  /*6ac0*/  USETMAXREG.DEALLOC.CTAPOOL 0x28 ;  /* 0x00000028000079c8 */ /* 0x000e0000080e0500 */
[----:B0-----:R-:W-:-:S13]  /*6ad0*/  ISETP.NE.AND P0, PT, R0, RZ, PT ;  /* 0x000000ff0000720c */ /* 0x001fda0003f05270 */
[----:B------:R-:W-:Y:S05]  /*6ae0*/  @P0 EXIT ;  /* 0x000000000000094d */ /* 0x000fea0003800000 */
[----:B------:R-:W-:Y:S01]  /*6af0*/  LOP3.LUT P0, RZ, R8, 0xff, RZ, 0xc0, !PT ;  /* 0x000000ff08ff7812 */ /* 0x000fe2000780c0ff */
[----:B------:R-:W-:Y:S02]  /*6b00*/  IMAD.MOV.U32 R0, RZ, RZ, 0x1 ;  /* 0x00000001ff007424 */ /* 0x000fe400078e00ff */
[----:B------:R-:W-:-:S10]  /*6b10*/  IMAD.MOV.U32 R3, RZ, RZ, RZ ;  /* 0x000000ffff037224 */ /* 0x000fd400078e00ff */
[----:B------:R-:W-:Y:S05]  /*6b20*/  @!P0 BRA `(.L_x_168) ;  /* 0x0000000c00448947 */ /* 0x000fea0003800000 */
[----:B------:R-:W0:Y:S01]  /*6b30*/  LDC R0, c[0x0][0x28c] ;  /* 0x0000a300ff007b82 */ /* 0x000e220000000800 */
[----:B------:R-:W1:Y:S01]  /*6b40*/  S2R R12, SR_CgaCtaId ;  /* 0x00000000000c7919 */ /* 0x000e620000008800 */
[----:B------:R-:W-:Y:S01]  /*6b50*/  ULDC UR5, c[0x0][0x600] ;  /* 0x0001800000057ab9 */ /* 0x000fe20000000800 */
[----:B------:R-:W-:Y:S01]  /*6b60*/  ULDC UR4, c[0x0][0xc] ;  /* 0x0000030000047ab9 */ /* 0x000fe20000000800 */
[----:B------:R-:W-:Y:S01]  /*6b70*/  UIADD3 UR16, UR5, -0x1, URZ ;  /* 0xffffffff05107890 */ /* 0x000fe2000fffe03f */
[----:B------:R-:W-:Y:S01]  /*6b80*/  BSSY B0, `(.L_x_168) ;  /* 0x00000cb000007945 */ /* 0x000fe20003800000 */
[----:B------:R-:W-:Y:S01]  /*6b90*/  ULDC UR6, c[0x0][0x658] ;  /* 0x0001960000067ab9 */ /* 0x000fe20000000800 */
[----:B------:R-:W-:Y:S01]  /*6ba0*/  ULDC UR5, c[0x0][0x10] ;  /* 0x0000040000057ab9 */ /* 0x000fe20000000800 */
[----:B------:R-:W-:Y:S01]  /*6bb0*/  UMOV UR7, 0xffffffff ;  /* 0xffffffff00077882 */ /* 0x000fe20000000000 */
[----:B------:R-:W-:Y:S01]  /*6bc0*/  UMOV UR8, 0x1 ;  /* 0x0000000100087882 */ /* 0x000fe20000000000 */
[----:B------:R-:W-:Y:S01]  /*6bd0*/  UIMAD.WIDE.U32 UR4, UR4, UR5, URZ ;  /* 0x00000005040472a5 */ /* 0x000fe2000f8e003f */
[----:B------:R-:W-:Y:S01]  /*6be0*/  IMAD.MOV.U32 R9, RZ, RZ, 0x1 ;  /* 0x00000001ff097424 */ /* 0x000fe200078e00ff */
[----:B------:R-:W-:Y:S01]  /*6bf0*/  USHF.L.U32 UR7, UR7, UR6, URZ ;  /* 0x0000000607077299 */ /* 0x000fe2000800063f */
[----:B------:R-:W-:Y:S01]  /*6c00*/  LOP3.LUT R8, R19, 0x2, RZ, 0xfc, !PT ;  /* 0x0000000213087812 */ /* 0x000fe200078efcff */
[----:B------:R-:W-:-:S02]  /*6c10*/  USHF.L.U32 UR18, UR8, UR6, URZ ;  /* 0x0000000608127299 */ /* 0x000fc4000800063f */
[----:B------:R-:W-:Y:S01]  /*6c20*/  ULOP3.LUT UR17, URZ, UR7, URZ, 0x33, !UPT ;  /* 0x000000073f117292 */ /* 0x000fe2000f8e333f */
[----:B------:R-:W-:Y:S01]  /*6c30*/  ULDC UR6, c[0x0][0x14] ;  /* 0x0000050000067ab9 */ /* 0x000fe20000000800 */
[----:B------:R-:W-:Y:S01]  /*6c40*/  ULDC.64 UR22, c[0x0][0x198] ;  /* 0x0000660000167ab9 */ /* 0x000fe20000000a00 */
[----:B------:R-:W-:Y:S02]  /*6c50*/  UIMAD.WIDE.U32 UR20, UR4, UR6, URZ ;  /* 0x00000006041472a5 */ /* 0x000fe4000f8e003f */
[----:B------:R-:W-:Y:S01]  /*6c60*/  UIMAD UR13, UR5, UR6, URZ ;  /* 0x00000006050d72a4 */ /* 0x000fe2000f8e023f */
[----:B0-----:R-:W-:-:S03]  /*6c70*/  VIADD R0, R0, 0x1f ;  /* 0x0000001f00007836 */ /* 0x001fc60000000000 */
[----:B------:R-:W-:Y:S02]  /*6c80*/  UIADD3 UR13, UR21, UR13, URZ ;  /* 0x0000000d150d7290 */ /* 0x000fe4000fffe03f */
[----:B------:R-:W-:-:S04]  /*6c90*/  SHF.R.S32.HI R3, RZ, 0x1f, R0 ;  /* 0x0000001fff037819 */ /* 0x000fc80000011400 */
[----:B------:R-:W-:Y:S01]  /*6ca0*/  LEA.HI R10, R3, R0, RZ, 0x5 ;  /* 0x00000000030a7211 */ /* 0x000fe200078f28ff */
[C---:B-1----:R-:W-:Y:S02]  /*6cb0*/  IMAD.SHL.U32 R11, R12.reuse, 0x40, RZ ;  /* 0x000000400c0b7824 */ /* 0x042fe400078e00ff */
[----:B------:R-:W-:Y:S01]  /*6cc0*/  IMAD.SHL.U32 R12, R12, 0x800, RZ ;  /* 0x000008000c0c7824 */ /* 0x000fe200078e00ff */
[----:B------:R-:W-:Y:S01]  /*6cd0*/  SHF.R.S32.HI R10, RZ, 0x5, R10 ;  /* 0x00000005ff0a7819 */ /* 0x000fe2000001140a */
[----:B------:R-:W-:Y:S01]  /*6ce0*/  IMAD.MOV.U32 R0, RZ, RZ, 0x1 ;  /* 0x00000001ff007424 */ /* 0x000fe200078e00ff */
[----:B------:R-:W-:Y:S01]  /*6cf0*/  LOP3.LUT R11, R11, 0x40, RZ, 0xc0, !PT ;  /* 0x000000400b0b7812 */ /* 0x000fe200078ec0ff */
[----:B------:R-:W-:Y:S01]  /*6d00*/  IMAD.MOV.U32 R3, RZ, RZ, RZ ;  /* 0x000000ffff037224 */ /* 0x000fe200078e00ff */
[----:B------:R-:W-:Y:S01]  /*6d10*/  LOP3.LUT R12, R12, 0x800, RZ, 0xc0, !PT ;  /* 0x000008000c0c7812 */ /* 0x000fe200078ec0ff */
[----:B------:R-:W-:-:S07]  /*6d20*/  VIADD R13, R10, 0x1 ;  /* 0x000000010a0d7836 */ /* 0x000fce0000000000 */
.L_x_179:
[----:B------:R-:W-:-:S03]  /*6d30*/  UMOV UR4, 0xffffffff ;  /* 0xffffffff00047882 */ /* 0x000fc60000000000 */
[----:B------:R-:W-:Y:S05]  /*6d40*/  BRA.DIV UR4, `(.L_x_169) ;  /* 0x0000000e04807947 */ /* 0x000fea000b800000 */
[----:B------:R-:W-:-:S13]  /*6d50*/  ELECT P6, URZ, PT ;  /* 0x00000000003f782f */ /* 0x000fda00038c0000 */
.L_x_189:
[----:B------:R-:W0:Y:S01]  /*6d60*/  LDC R4, c[0x0][0x28c] ;  /* 0x0000a300ff047b82 */ /* 0x000e220000000800 */
[----:B------:R-:W-:Y:S01]  /*6d70*/  BSSY B1, `(.L_x_170) ;  /* 0x0000038000017945 */ /* 0x000fe20003800000 */
[----:B0-----:R-:W-:-:S13]  /*6d80*/  ISETP.LT.OR P6, PT, R4, 0x1, !P6 ;  /* 0x000000010400780c */ /* 0x001fda00077c1670 */
[----:B------:R-:W-:Y:S05]  /*6d90*/  @P6 BRA `(.L_x_171) ;  /* 0x0000000000d46947 */ /* 0x000fea0003800000 */
[----:B------:R-:W-:Y:S02]  /*6da0*/  IMAD R20, R20, 0x80, R11 ;  /* 0x0000008014147824 */ /* 0x000fe400078e020b */
[----:B------:R-:W-:Y:S02]  /*6db0*/  IMAD.SHL.U32 R21, R21, 0x80, RZ ;  /* 0x0000008015157824 */ /* 0x000fe400078e00ff */
[----:B------:R-:W-:Y:S02]  /*6dc0*/  IMAD.MOV.U32 R24, RZ, RZ, RZ ;  /* 0x000000ffff187224 */ /* 0x000fe400078e00ff */
[----:B------:R-:W-:Y:S02]  /*6dd0*/  IMAD.MOV.U32 R4, RZ, RZ, R13 ;  /* 0x000000ffff047224 */ /* 0x000fe400078e000d */
[----:B------:R-:W-:Y:S02]  /*6de0*/  IMAD.MOV.U32 R5, RZ, RZ, R0 ;  /* 0x000000ffff057224 */ /* 0x000fe400078e0000 */
[----:B------:R-:W-:-:S07]  /*6df0*/  IMAD.MOV.U32 R7, RZ, RZ, R3 ;  /* 0x000000ffff077224 */ /* 0x000fce00078e0003 */
.L_x_174:
[----:B------:R-:W0:Y:S01]  /*6e00*/  S2R R15, SR_CgaCtaId ;  /* 0x00000000000f7919 */ /* 0x000e220000008800 */
[----:B------:R-:W-:Y:S02]  /*6e10*/  MOV R14, 0x400 ;  /* 0x00000400000e7802 */ /* 0x000fe40000000f00 */
[----:B------:R-:W-:Y:S02]  /*6e20*/  LOP3.LUT P1, RZ, R18, 0x7f, RZ, 0xc0, !PT ;  /* 0x0000007f12ff7812 */ /* 0x000fe4000782c0ff */
[----:B0-----:R-:W-:Y:S02]  /*6e30*/  LEA R22, R15, R14, 0x18 ;  /* 0x0000000e0f167211 */ /* 0x001fe400078ec0ff */
[----:B------:R-:W-:-:S09]  /*6e40*/  SHF.L.U32 R14, R5, 0x1f, RZ ;  /* 0x0000001f050e7819 */ /* 0x000fd200000006ff */
[----:B------:R-:W0:Y:S01]  /*6e50*/  @!P1 LDC R15, c[0x0][0x500] ;  /* 0x00014000ff0f9b82 */ /* 0x000e220000000800 */
[----:B------:R-:W-:-:S04]  /*6e60*/  IMAD R23, R7, 0x8, R22 ;  /* 0x0000000807177824 */ /* 0x000fc800078e0216 */
[----:B------:R-:W1:Y:S02]  /*6e70*/  SYNCS.PHASECHK.TRANS64.TRYWAIT P0, [R23+URZ+0x18], R14 ;  /* 0x0000180e170075a7 */ /* 0x000e64000800017f */
[----:B-1----:R-:W-:Y:S05]  /*6e80*/  @!P0 BRA `(.L_x_172) ;  /* 0x0000000c00508947 */ /* 0x002fea0003800000 */
.L_x_190:
[----:B-1----:R-:W-:Y:S01]  /*6e90*/  PRMT R14, R8, 0x9910, RZ ;  /* 0x00009910080e7816 */ /* 0x002fe200000000ff */
[----:B0-----:R0:W-:Y:S03]  /*6ea0*/  @!P1 SYNCS.ARRIVE.TRANS64 RZ, [R23+URZ], R15 ;  /* 0x0000000f17ff99a7 */ /* 0x0011e6000800003f */
[----:B------:R-:W-:-:S13]  /*6eb0*/  ISETP.NE.AND P0, PT, R14, 0x2, PT ;  /* 0x000000020e00780c */ /* 0x000fda0003f05270 */
[----:B0-----:R-:W-:Y:S05]  /*6ec0*/  @P0 BRA `(.L_x_173) ;  /* 0x0000000000040947 */ /* 0x001fea0003800000 */
[----:B------:R-:W-:Y:S01]  /*6ed0*/  BPT.TRAP 0x1 ;  /* 0x000000040000795c */ /* 0x000fe20000300000 */
.L_x_173:
[----:B------:R-:W-:Y:S01]  /*6ee0*/  IMAD R14, R7, 0x1000, R12 ;  /* 0x00001000070e7824 */ /* 0x000fe200078e020c */
[----:B------:R-:W-:Y:S01]  /*6ef0*/  R2UR UR9, R23 ;  /* 0x00000000170972ca */ /* 0x000fe200000e0000 */
[--C-:B------:R-:W-:Y:S01]  /*6f00*/  IMAD R15, R7, 0x2000, R22.reuse ;  /* 0x00002000070f7824 */ /* 0x100fe200078e0216 */
[----:B------:R-:W-:Y:S01]  /*6f10*/  UIADD3 UR4, UP0, UR22, 0xf0, URZ ;  /* 0x000000f016047890 */ /* 0x000fe2000ff1e03f */
[----:B------:R-:W-:Y:S01]  /*6f20*/  IMAD R14, R14, 0x2, R22 ;  /* 0x000000020e0e7824 */ /* 0x000fe200078e0216 */
[----:B------:R-:W-:Y:S01]  /*6f30*/  R2UR UR11, R21 ;  /* 0x00000000150b72ca */ /* 0x000fe200000e0000 */
[----:B------:R-:W-:Y:S01]  /*6f40*/  VIADD R4, R4, 0xffffffff ;  /* 0xffffffff04047836 */ /* 0x000fe20000000000 */
[----:B------:R-:W-:Y:S01]  /*6f50*/  R2UR UR5, R15 ;  /* 0x000000000f0572ca */ /* 0x000fe200000e0000 */
[----:B------:R-:W-:Y:S01]  /*6f60*/  UIADD3 UR24, UP1, UR22, 0x1f0, URZ ;  /* 0x000001f016187890 */ /* 0x000fe2000ff3e03f */
[----:B------:R-:W-:Y:S01]  /*6f70*/  R2UR UR8, R14 ;  /* 0x000000000e0872ca */ /* 0x000fe200000e0000 */
[----:B------:R-:W-:Y:S01]  /*6f80*/  VIADD R7, R7, 0x1 ;  /* 0x0000000107077836 */ /* 0x000fe20000000000 */
[----:B------:R-:W-:Y:S01]  /*6f90*/  R2UR UR10, R24 ;  /* 0x00000000180a72ca */ /* 0x000fe200000e0000 */
[----:B------:R-:W-:Y:S01]  /*6fa0*/  UIADD3.X UR25, URZ, UR23, URZ, UP1, !UPT ;  /* 0x000000173f197290 */ /* 0x000fe20008ffe43f */
[----:B------:R-:W-:Y:S01]  /*6fb0*/  R2UR UR12, R6 ;  /* 0x00000000060c72ca */ /* 0x000fe200000e0000 */
[----:B------:R-:W-:Y:S01]  /*6fc0*/  UMOV UR6, 0x0 ;  /* 0x0000000000067882 */ /* 0x000fe20000000000 */
[----:B------:R-:W-:Y:S01]  /*6fd0*/  R2UR UR19, R20 ;  /* 0x00000000141372ca */ /* 0x000fe200000e0000 */
[----:B------:R-:W-:Y:S01]  /*6fe0*/  UMOV UR7, 0x10000000 ;  /* 0x1000000000077882 */ /* 0x000fe20000000000 */
[----:B------:R-:W-:Y:S01]  /*6ff0*/  ISETP.GT.AND P1, PT, R4, 0x1, PT ;  /* 0x000000010400780c */ /* 0x000fe20003f24270 */
[----:B------:R-:W-:Y:S01]  /*7000*/  UMOV UR26, 0x30000 ;  /* 0x00030000001a7882 */ /* 0x000fe20000000000 */
[C---:B------:R-:W-:Y:S01]  /*7010*/  ISETP.NE.AND P0, PT, R7.reuse, 0x3, PT ;  /* 0x000000030700780c */ /* 0x040fe20003f05270 */
[----:B------:R-:W-:Y:S01]  /*7020*/  UIADD3 UR14, UR5, 0x100, URZ ;  /* 0x00000100050e7890 */ /* 0x000fe2000fffe03f */
[----:B------:R-:W-:Y:S01]  /*7030*/  VIADD R24, R24, 0x20 ;  /* 0x0000002018187836 */ /* 0x000fe20000000000 */
[----:B------:R-:W-:Y:S01]  /*7040*/  UIADD3.X UR5, URZ, UR23, URZ, UP0, !UPT ;  /* 0x000000173f057290 */ /* 0x000fe200087fe43f */
[----:B------:R-:W-:Y:S01]  /*7050*/  SEL R14, RZ, 0x1, P0 ;  /* 0x00000001ff0e7807 */ /* 0x000fe20000000000 */
[----:B------:R-:W-:Y:S01]  /*7060*/  UIADD3 UR15, UR8, 0x6100, URZ ;  /* 0x00006100080f7890 */ /* 0x000fe2000fffe03f */
[----:B------:R-:W-:-:S02]  /*7070*/  SEL R7, R7, RZ, P0 ;  /* 0x000000ff07077207 */ /* 0x000fc40000000000 */
[----:B------:R-:W-:Y:S01]  /*7080*/  UMOV UR8, UR14 ;  /* 0x0000000e00087c82 */ /* 0x000fe20008000000 */
[----:B------:R-:W-:-:S03]  /*7090*/  LOP3.LUT R5, R5, R14, RZ, 0x3c, !PT ;  /* 0x0000000e05057212 */ /* 0x000fc600078e3cff */
[----:B------:R0:W-:Y:S02]  /*70a0*/  UTMALDG.3D [UR8], [UR4], desc[UR6] ;  /* 0x00000608040075b4 */ /* 0x0001e40008011000 */
[----:B0-----:R-:W-:Y:S01]  /*70b0*/  UMOV UR8, UR15 ;  /* 0x0000000f00087c82 */ /* 0x001fe20008000000 */
[----:B------:R-:W-:Y:S02]  /*70c0*/  UMOV UR11, UR19 ;  /* 0x00000013000b7c82 */ /* 0x000fe40008000000 */
[----:B------:R0:W-:Y:S02]  /*70d0*/  UTMALDG.3D.MULTICAST [UR8], [UR24], UR26, desc[UR6] ;  /* 0x00000608180073b4 */ /* 0x0001e4000801181a */
[----:B0-----:R-:W-:Y:S05]  /*70e0*/  @P1 BRA `(.L_x_174) ;  /* 0xfffffffc00441947 */ /* 0x001fea000383ffff */
.L_x_171:
[----:B------:R-:W-:Y:S05]  /*70f0*/  BSYNC B1 ;  /* 0x0000000000017941 */ /* 0x000fea0003800000 */
.L_x_170:
[----:B------:R-:W-:Y:S01]  /*7100*/  LOP3.LUT P1, RZ, R9, 0xff, RZ, 0xc0, !PT ;  /* 0x000000ff09ff7812 */ /* 0x000fe2000782c0ff */
[C---:B------:R-:W-:Y:S01]  /*7110*/  IMAD.IADD R6, R10.reuse, 0x1, R3 ;  /* 0x000000010a067824 */ /* 0x040fe200078e0203 */
[----:B------:R-:W-:Y:S01]  /*7120*/  ULDC.64 UR4, c[0x0][0x650] ;  /* 0x0001940000047ab9 */ /* 0x000fe20000000a00 */
[----:B------:R-:W-:Y:S01]  /*7130*/  ISETP.GE.U32.AND P2, PT, R10, 0x3, PT ;  /* 0x000000030a00780c */ /* 0x000fe20003f46070 */
[----:B------:R-:W-:Y:S01]  /*7140*/  BSSY B1, `(.L_x_175) ;  /* 0x000006c000017945 */ /* 0x000fe20003800000 */
[----:B------:R-:W-:Y:S01]  /*7150*/  IMAD.MOV.U32 R21, RZ, RZ, -0x1 ;  /* 0xffffffffff157424 */ /* 0x000fe200078e00ff */
[----:B------:R-:W-:Y:S01]  /*7160*/  ISETP.GT.U32.AND P0, PT, R6, 0x2, PT ;  /* 0x000000020600780c */ /* 0x000fe20003f04070 */
[----:B------:R-:W-:Y:S01]  /*7170*/  IMAD.MOV.U32 R20, RZ, RZ, -0x1 ;  /* 0xffffffffff147424 */ /* 0x000fe200078e00ff */
[----:B------:R-:W-:Y:S02]  /*7180*/  PRMT R9, RZ, 0x7610, R9 ;  /* 0x00007610ff097816 */ /* 0x000fe40000000009 */
[----:B------:R-:W-:-:S03]  /*7190*/  ISETP.LT.U32.AND P0, PT, R10, 0x3, P0 ;  /* 0x000000030a00780c */ /* 0x000fc60000701070 */
[----:B------:R-:W0:Y:S01]  /*71a0*/  @P1 S2R R5, SR_CgaCtaId ;  /* 0x0000000000051919 */ /* 0x000e220000008800 */
[----:B------:R-:W-:-:S04]  /*71b0*/  @P1 MOV R4, 0x400 ;  /* 0x0000040000041802 */ /* 0x000fc80000000f00 */
[----:B0-----:R-:W-:Y:S01]  /*71c0*/  @P1 LEA R3, R5, R4, 0x18 ;  /* 0x0000000405031211 */ /* 0x001fe200078ec0ff */
[----:B------:R-:W-:-:S03]  /*71d0*/  IMAD.WIDE.U32 R4, R6, -0x55555555, RZ ;  /* 0xaaaaaaab06047825 */ /* 0x000fc600078e00ff */
[----:B------:R0:W-:Y:S01]  /*71e0*/  @P1 SYNCS.ARRIVE.TRANS64.A1T0 RZ, [R3+URZ+0x48], RZ ;  /* 0x000048ff03ff19a7 */ /* 0x0001e2000810003f */
[----:B------:R-:W-:Y:S02]  /*71f0*/  IADD3 R16, P1, R16, UR20, RZ ;  /* 0x0000001410107c10 */ /* 0x000fe4000ff3e0ff */
[----:B------:R-:W-:Y:S02]  /*7200*/  SHF.R.U32.HI R5, RZ, 0x1, R5 ;  /* 0x00000001ff057819 */ /* 0x000fe40000011605 */
[----:B------:R-:W-:Y:S02]  /*7210*/  IADD3.X R17, R17, UR13, RZ, P1, !PT ;  /* 0x0000000d11117c10 */ /* 0x000fe40008ffe4ff */
[----:B------:R-:W-:Y:S02]  /*7220*/  PRMT R4, RZ, 0x7610, R4 ;  /* 0x00007610ff047816 */ /* 0x000fe40000000004 */
[----:B0-----:R-:W-:Y:S02]  /*7230*/  SEL R3, RZ, 0x1, !P0 ;  /* 0x00000001ff037807 */ /* 0x001fe40004000000 */
[----:B------:R-:W-:-:S02]  /*7240*/  ISETP.GE.U32.AND P0, PT, R16, UR4, PT ;  /* 0x0000000410007c0c */ /* 0x000fc4000bf06070 */
[----:B------:R-:W-:Y:S01]  /*7250*/  LOP3.LUT R0, R0, R3, RZ, 0x3c, !PT ;  /* 0x0000000300007212 */ /* 0x000fe200078e3cff */
[----:B------:R-:W-:Y:S01]  /*7260*/  IMAD R3, R5, -0x3, R6 ;  /* 0xfffffffd05037824 */ /* 0x000fe200078e0206 */
[----:B------:R-:W-:Y:S01]  /*7270*/  ISETP.GE.U32.AND.EX P0, PT, R17, UR5, PT, P0 ;  /* 0x0000000511007c0c */ /* 0x000fe2000bf06100 */
[----:B------:R-:W-:Y:S01]  /*7280*/  IMAD.MOV.U32 R6, RZ, RZ, -0x1 ;  /* 0xffffffffff067424 */ /* 0x000fe200078e00ff */
[----:B------:R-:W-:-:S11]  /*7290*/  @P2 LOP3.LUT R0, R0, 0x1, R5, 0x78, !PT ;  /* 0x0000000100002812 */ /* 0x000fd600078e7805 */
[----:B------:R-:W-:Y:S05]  /*72a0*/  @P0 BRA `(.L_x_176) ;  /* 0x0000000400540947 */ /* 0x000fea0003800000 */
[----:B------:R-:W0:Y:S01]  /*72b0*/  S2R R15, SR_CTAID.X ;  /* 0x00000000000f7919 */ /* 0x000e220000002500 */
[----:B------:R-:W-:Y:S01]  /*72c0*/  ULDC.64 UR4, c[0x0][0x628] ;  /* 0x00018a0000047ab9 */ /* 0x000fe20000000a00 */
[----:B------:R-:W-:Y:S01]  /*72d0*/  ULDC UR7, c[0x0][0x630] ;  /* 0x00018c0000077ab9 */ /* 0x000fe20000000800 */
[----:B------:R-:W-:Y:S01]  /*72e0*/  ISETP.NE.U32.AND P0, PT, RZ, UR4, PT ;  /* 0x00000004ff007c0c */ /* 0x000fe2000bf05070 */
[----:B------:R-:W1:Y:S01]  /*72f0*/  S2R R20, SR_CTAID.Y ;  /* 0x0000000000147919 */ /* 0x000e620000002600 */
[----:B------:R-:W-:Y:S01]  /*7300*/  ULDC UR8, c[0x0][0x150] ;  /* 0x0000540000087ab9 */ /* 0x000fe20000000800 */
[----:B------:R-:W-:Y:S01]  /*7310*/  IMAD.MOV.U32 R4, RZ, RZ, R16 ;  /* 0x000000ffff047224 */ /* 0x000fe200078e0010 */
[----:B------:R-:W-:Y:S01]  /*7320*/  ISETP.NE.AND.EX P0, PT, RZ, UR5, PT, P0 ;  /* 0x00000005ff007c0c */ /* 0x000fe2000bf05300 */
[----:B------:R-:W-:Y:S01]  /*7330*/  IMAD.MOV.U32 R5, RZ, RZ, R17 ;  /* 0x000000ffff057224 */ /* 0x000fe200078e0011 */
[----:B0-----:R-:W-:-:S11]  /*7340*/  I2FP.F32.U32 R22, R15 ;  /* 0x0000000f00167245 */ /* 0x001fd60000201000 */
[----:B------:R-:W-:Y:S05]  /*7350*/  @!P0 BRA `(.L_x_177) ;  /* 0x0000000000288947 */ /* 0x000fea0003800000 */
[----:B------:R-:W-:Y:S02]  /*7360*/  ULDC UR6, c[0x0][0x634] ;  /* 0x00018d0000067ab9 */ /* 0x000fe40000000800 */
[----:B------:R-:W-:-:S05]  /*7370*/  IADD3 R5, P0, R16, UR6, RZ ;  /* 0x0000000610057c10 */ /* 0x000fca000ff1e0ff */
[----:B------:R-:W-:-:S04]  /*7380*/  IMAD.X R21, RZ, RZ, R17, P0 ;  /* 0x000000ffff157224 */ /* 0x000fc800000e0611 */
[----:B------:R-:W-:-:S04]  /*7390*/  IMAD.WIDE.U32 R6, R21, UR4, RZ ;  /* 0x0000000415067c25 */ /* 0x000fc8000f8e00ff */
[----:B------:R-:W-:-:S04]  /*73a0*/  IMAD.WIDE.U32 R6, P0, R5, UR5, R6 ;  /* 0x0000000505067c25 */ /* 0x000fc8000f800006 */
[----:B------:R-:W-:-:S04]  /*73b0*/  IMAD.WIDE.U32 R4, R5, UR4, RZ ;  /* 0x0000000405047c25 */ /* 0x000fc8000f8e00ff */
[----:B------:R-:W-:Y:S01]  /*73c0*/  IMAD.MOV.U32 R4, RZ, RZ, R7 ;  /* 0x000000ffff047224 */ /* 0x000fe200078e0007 */
[----:B------:R-:W-:Y:S01]  /*73d0*/  IADD3 RZ, P1, R5, R6, RZ ;  /* 0x0000000605ff7210 */ /* 0x000fe20007f3e0ff */
[----:B------:R-:W-:-:S04]  /*73e0*/  IMAD.X R5, RZ, RZ, RZ, P0 ;  /* 0x000000ffff057224 */ /* 0x000fc800000e06ff */
[----:B------:R-:W-:-:S08]  /*73f0*/  IMAD.WIDE.U32.X R4, R21, UR5, R4, P1 ;  /* 0x0000000515047c25 */ /* 0x000fd000088e0404 */
.L_x_177:
[--C-:B------:R-:W-:Y:S01]  /*7400*/  SHF.R.U64 R14, R4, UR7, R5.reuse ;  /* 0x00000007040e7c19 */ /* 0x100fe20008001205 */
[----:B------:R-:W-:Y:S01]  /*7410*/  FMUL R22, R22, UR8 ;  /* 0x0000000816167c20 */ /* 0x000fe20008400000 */
[----:B------:R-:W-:Y:S01]  /*7420*/  SHF.R.U32.HI R4, RZ, UR7, R5 ;  /* 0x00000007ff047c19 */ /* 0x000fe20008011605 */
[----:B------:R-:W0:Y:S01]  /*7430*/  LDC R6, c[0x0][0x144] ;  /* 0x00005100ff067b82 */ /* 0x000e220000000800 */
[----:B------:R-:W-:Y:S01]  /*7440*/  IADD3 R5, P0, RZ, -R14, RZ ;  /* 0x8000000eff057210 */ /* 0x000fe20007f1e0ff */
[----:B------:R-:W-:Y:S01]  /*7450*/  ULDC UR6, c[0x0][0x154] ;  /* 0x0000550000067ab9 */ /* 0x000fe20000000800 */
[----:B-1----:R-:W-:Y:S01]  /*7460*/  I2FP.F32.U32 R7, R20 ;  /* 0x0000001400077245 */ /* 0x002fe20000201000 */
[----:B------:R-:W1:Y:S01]  /*7470*/  F2I.U32.TRUNC.NTZ R22, R22 ;  /* 0x0000001600167305 */ /* 0x000e62000020f000 */
[----:B------:R-:W-:Y:S01]  /*7480*/  ULDC.64 UR4, c[0x0][0x620] ;  /* 0x0001880000047ab9 */ /* 0x000fe20000000a00 */
[----:B------:R-:W-:Y:S01]  /*7490*/  IMAD.X R4, RZ, RZ, ~R4, P0 ;  /* 0x000000ffff047224 */ /* 0x000fe200000e0e04 */
[----:B------:R-:W-:Y:S01]  /*74a0*/  ISETP.NE.AND P2, PT, R2, 0x1, PT ;  /* 0x000000010200780c */ /* 0x000fe20003f45270 */
[----:B------:R-:W-:Y:S01]  /*74b0*/  FMUL R23, R7, UR6 ;  /* 0x0000000607177c20 */ /* 0x000fe20008400000 */
[----:B------:R-:W2:Y:S01]  /*74c0*/  LDC R25, c[0x0][0x148] ;  /* 0x00005200ff197b82 */ /* 0x000ea20000000800 */
[----:B------:R-:W-:Y:S01]  /*74d0*/  IMAD R4, R4, UR4, RZ ;  /* 0x0000000404047c24 */ /* 0x000fe2000f8e02ff */
[----:B------:R-:W-:-:S02]  /*74e0*/  ULDC.64 UR6, c[0x0][0x640] ;  /* 0x0001900000067ab9 */ /* 0x000fc40000000a00 */
[----:B------:R-:W-:Y:S01]  /*74f0*/  ISETP.NE.U32.AND P0, PT, RZ, UR6, PT ;  /* 0x00000006ff007c0c */ /* 0x000fe2000bf05070 */
[----:B------:R-:W3:Y:S01]  /*7500*/  F2I.U32.TRUNC.NTZ R23, R23 ;  /* 0x0000001700177305 */ /* 0x000ee2000020f000 */
[C---:B------:R-:W-:Y:S02]  /*7510*/  IMAD R7, R5.reuse, UR5, R4 ;  /* 0x0000000505077c24 */ /* 0x040fe4000f8e0204 */
[----:B------:R-:W-:Y:S01]  /*7520*/  IMAD.WIDE.U32 R4, R5, UR4, R16 ;  /* 0x0000000405047c25 */ /* 0x000fe2000f8e0010 */
[----:B------:R-:W-:Y:S01]  /*7530*/  ULDC UR4, c[0x0][0x618] ;  /* 0x0001860000047ab9 */ /* 0x000fe20000000800 */
[----:B------:R-:W-:Y:S02]  /*7540*/  ISETP.NE.AND.EX P0, PT, RZ, UR7, PT, P0 ;  /* 0x00000007ff007c0c */ /* 0x000fe4000bf05300 */
[----:B------:R-:W-:Y:S02]  /*7550*/  IMAD.IADD R5, R5, 0x1, R7 ;  /* 0x0000000105057824 */ /* 0x000fe400078e0207 */
[----:B-1----:R-:W-:-:S03]  /*7560*/  IMAD.MOV R22, RZ, RZ, -R22 ;  /* 0x000000ffff167224 */ /* 0x002fc600078e0a16 */
[----:B------:R-:W-:Y:S01]  /*7570*/  SHF.R.U64 R21, R4, UR4, R5 ;  /* 0x0000000404157c19 */ /* 0x000fe20008001205 */
[----:B0-----:R-:W-:Y:S01]  /*7580*/  IMAD R15, R6, R22, R15 ;  /* 0x00000016060f7224 */ /* 0x001fe200078e020f */
[----:B------:R-:W-:Y:S01]  /*7590*/  SHF.R.U32.HI R4, RZ, UR4, R5 ;  /* 0x00000004ff047c19 */ /* 0x000fe20008011605 */
[----:B------:R-:W-:Y:S01]  /*75a0*/  ULDC UR4, c[0x0][0x608] ;  /* 0x0001820000047ab9 */ /* 0x000fe20000000800 */
[----:B---3--:R-:W-:Y:S02]  /*75b0*/  IMAD.MOV R6, RZ, RZ, -R23 ;  /* 0x000000ffff067224 */ /* 0x008fe400078e0a17 */
[--C-:B------:R-:W-:Y:S02]  /*75c0*/  SHF.R.U64 R22, R21, UR4, R4.reuse ;  /* 0x0000000415167c19 */ /* 0x100fe40008001204 */
[----:B------:R-:W-:Y:S01]  /*75d0*/  SHF.R.U32.HI R5, RZ, UR4, R4 ;  /* 0x00000004ff057c19 */ /* 0x000fe20008011604 */
[----:B------:R-:W-:Y:S01]  /*75e0*/  ULDC UR4, c[0x0][0x658] ;  /* 0x0001960000047ab9 */ /* 0x000fe20000000800 */
[----:B--2---:R-:W-:-:S02]  /*75f0*/  @P2 IMAD R15, R25, R6, R20 ;  /* 0x00000006190f2224 */ /* 0x004fc400078e0214 */
[--C-:B------:R-:W-:Y:S02]  /*7600*/  SHF.R.U64 R20, R22, UR4, R5.reuse ;  /* 0x0000000416147c19 */ /* 0x100fe40008001205 */
[----:B------:R-:W-:-:S03]  /*7610*/  SHF.R.U32.HI R23, RZ, UR4, R5 ;  /* 0x00000004ff177c19 */ /* 0x000fc60008011605 */
[----:B------:R-:W-:Y:S02]  /*7620*/  IMAD.MOV.U32 R6, RZ, RZ, R20 ;  /* 0x000000ffff067224 */ /* 0x000fe400078e0014 */
[----:B------:R-:W-:Y:S01]  /*7630*/  IMAD.MOV.U32 R5, RZ, RZ, R23 ;  /* 0x000000ffff057224 */ /* 0x000fe200078e0017 */
[----:B------:R-:W-:Y:S06]  /*7640*/  @!P0 BRA `(.L_x_178) ;  /* 0x00000000002c8947 */ /* 0x000fec0003800000 */
        /* <DEDUP_REMOVED lines=9> */
[----:B------:R-:W-:-:S04]  /*76e0*/  IMAD.WIDE.U32.X R4, R23, UR7, R4, P1 ;  /* 0x0000000717047c25 */ /* 0x000fc800088e0404 */
[----:B------:R-:W-:-:S07]  /*76f0*/  IMAD.MOV.U32 R6, RZ, RZ, R4 ;  /* 0x000000ffff067224 */ /* 0x000fce00078e0004 */
.L_x_178:
[----:B------:R-:W-:Y:S01]  /*7700*/  ULDC UR4, c[0x0][0x648] ;  /* 0x0001920000047ab9 */ /* 0x000fe20000000800 */
[----:B------:R-:W-:Y:S01]  /*7710*/  LOP3.LUT R4, R22, UR17, RZ, 0xc0, !PT ;  /* 0x0000001116047c12 */ /* 0x000fe2000f8ec0ff */
[----:B------:R-:W-:Y:S01]  /*7720*/  ULDC UR5, c[0x0][0x610] ;  /* 0x0001840000057ab9 */ /* 0x000fe20000000800 */
[----:B------:R-:W-:Y:S01]  /*7730*/  SHF.R.U64 R5, R6, UR4, R5 ;  /* 0x0000000406057c19 */ /* 0x000fe20008001205 */
[----:B------:R-:W-:Y:S01]  /*7740*/  ULDC UR4, c[0x0][0x638] ;  /* 0x00018e0000047ab9 */ /* 0x000fe20000000800 */
[----:B------:R-:W-:-:S03]  /*7750*/  LOP3.LUT R21, R21, UR16, RZ, 0xc0, !PT ;  /* 0x0000001015157c12 */ /* 0x000fc6000f8ec0ff */
[----:B------:R-:W-:Y:S02]  /*7760*/  IMAD.MOV R7, RZ, RZ, -R5 ;  /* 0x000000ffff077224 */ /* 0x000fe400078e0a05 */
[----:B------:R-:W-:Y:S02]  /*7770*/  IMAD R4, R5, UR18, R4 ;  /* 0x0000001205047c24 */ /* 0x000fe4000f8e0204 */
[----:B------:R-:W-:Y:S01]  /*7780*/  IMAD R20, R7, UR4, R20 ;  /* 0x0000000407147c24 */ /* 0x000fe2000f8e0214 */
[----:B------:R-:W-:Y:S01]  /*7790*/  ULDC UR4, c[0x0][0x600] ;  /* 0x0001800000047ab9 */ /* 0x000fe20000000800 */
[----:B------:R-:W-:Y:S02]  /*77a0*/  IMAD R15, R4, UR5, R15 ;  /* 0x00000005040f7c24 */ /* 0x000fe4000f8e020f */
[----:B------:R-:W-:Y:S02]  /*77b0*/  IMAD R6, R20, UR4, R21 ;  /* 0x0000000414067c24 */ /* 0x000fe4000f8e0215 */
[----:B------:R-:W-:-:S03]  /*77c0*/  IMAD.MOV.U32 R4, RZ, RZ, 0x1 ;  /* 0x00000001ff047424 */ /* 0x000fc600078e00ff */
[----:B------:R-:W-:Y:S02]  /*77d0*/  SEL R20, R6, R15, !P2 ;  /* 0x0000000f06147207 */ /* 0x000fe40005000000 */
[----:B------:R-:W-:Y:S01]  /*77e0*/  SEL R21, R15, R6, !P2 ;  /* 0x000000060f157207 */ /* 0x000fe20005000000 */
[----:B------:R-:W-:-:S07]  /*77f0*/  IMAD.MOV.U32 R6, RZ, RZ, R14 ;  /* 0x000000ffff067224 */ /* 0x000fce00078e000e */
.L_x_176:
[----:B------:R-:W-:Y:S05]  /*7800*/  BSYNC B1 ;  /* 0x0000000000017941 */ /* 0x000fea0003800000 */
.L_x_175:
[----:B------:R-:W-:-:S13]  /*7810*/  LOP3.LUT P0, RZ, R4, 0xff, RZ, 0xc0, !PT ;  /* 0x000000ff04ff7812 */ /* 0x000fda000780c0ff */
[----:B------:R-:W-:Y:S05]  /*7820*/  @P0 BRA `(.L_x_179) ;  /* 0xfffffff400400947 */ /* 0x000fea000383ffff */
[----:B------:R-:W-:Y:S05]  /*7830*/  BSYNC B0 ;  /* 0x0000000000007941 */ /* 0x000fea0003800000 */
.L_x_168:
[----:B------:R-:W-:-:S03]  /*7840*/  UMOV UR4, 0xffffffff ;  /* 0xffffffff00047882 */ /* 0x000fc60000000000 */
[----:B------:R-:W-:Y:S05]  /*7850*/  BRA.DIV UR4, `(.L_x_180) ;  /* 0x0000000204f07947 */ /* 0x000fea000b800000 */
[----:B------:R-:W-:-:S13]  /*7860*/  ELECT P6, URZ, PT ;  /* 0x00000000003f782f */ /* 0x000fda00038c0000 */
.L_x_193:
[----:B------:R-:W-:Y:S04]  /*7870*/  BSSY B0, `(.L_x_181) ;  /* 0x0000022000007945 */ /* 0x000fe80003800000 */
[----:B------:R-:W-:Y:S05]  /*7880*/  @!P6 BRA `(.L_x_182) ;  /* 0x000000000080e947 */ /* 0x000fea0003800000 */
[----:B------:R-:W-:-:S04]  /*7890*/  LOP3.LUT R19, R19, 0x2, RZ, 0xfc, !PT ;  /* 0x0000000213137812 */ /* 0x000fc800078efcff */
[----:B------:R-:W-:-:S13]  /*78a0*/  ISETP.NE.AND P0, PT, R19, 0x3, PT ;  /* 0x000000031300780c */ /* 0x000fda0003f05270 */
[----:B------:R-:W-:Y:S05]  /*78b0*/  @!P0 BRA `(.L_x_183) ;  /* 0x0000000000048947 */ /* 0x000fea0003800000 */
[----:B------:R-:W-:Y:S01]  /*78c0*/  BPT.TRAP 0x1 ;  /* 0x000000040000795c */ /* 0x000fe20000300000 */
.L_x_183:
[----:B------:R-:W0:Y:S01]  /*78d0*/  S2R R5, SR_CgaCtaId ;  /* 0x0000000000057919 */ /* 0x000e220000008800 */
[----:B------:R-:W-:Y:S02]  /*78e0*/  MOV R2, 0x400 ;  /* 0x0000040000027802 */ /* 0x000fe40000000f00 */
[----:B------:R-:W-:Y:S02]  /*78f0*/  SHF.L.U32 R4, R0, 0x1f, RZ ;  /* 0x0000001f00047819 */ /* 0x000fe400000006ff */
[----:B0-----:R-:W-:-:S05]  /*7900*/  LEA R2, R5, R2, 0x18 ;  /* 0x0000000205027211 */ /* 0x001fca00078ec0ff */
[----:B------:R-:W-:-:S04]  /*7910*/  VIADD R2, R2, 0x18 ;  /* 0x0000001802027836 */ /* 0x000fc80000000000 */
[C---:B------:R-:W-:Y:S02]  /*7920*/  IMAD R7, R3.reuse, 0x8, R2 ;  /* 0x0000000803077824 */ /* 0x040fe400078e0202 */
[----:B------:R-:W-:Y:S02]  /*7930*/  VIADD R3, R3, 0x1 ;  /* 0x0000000103037836 */ /* 0x000fe40000000000 */
[----:B------:R-:W0:Y:S03]  /*7940*/  SYNCS.PHASECHK.TRANS64.TRYWAIT P0, [R7+URZ], R4 ;  /* 0x00000004070075a7 */ /* 0x000e26000800017f */
[----:B------:R-:W-:-:S04]  /*7950*/  ISETP.NE.AND P1, PT, R3, 0x3, PT ;  /* 0x000000030300780c */ /* 0x000fc80003f25270 */
[----:B------:R-:W-:Y:S02]  /*7960*/  SEL R5, RZ, 0x1, P1 ;  /* 0x00000001ff057807 */ /* 0x000fe40000800000 */
[----:B------:R-:W-:Y:S02]  /*7970*/  SEL R3, R3, RZ, P1 ;  /* 0x000000ff03037207 */ /* 0x000fe40000800000 */
[----:B------:R-:W-:-:S03]  /*7980*/  LOP3.LUT R9, R0, R5, RZ, 0x3c, !PT ;  /* 0x0000000500097212 */ /* 0x000fc600078e3cff */
[----:B------:R-:W-:Y:S01]  /*7990*/  IMAD R6, R3, 0x8, R2 ;  /* 0x0000000803067824 */ /* 0x000fe200078e0202 */
[----:B------:R-:W-:Y:S01]  /*79a0*/  SHF.L.U32 R5, R9, 0x1f, RZ ;  /* 0x0000001f09057819 */ /* 0x000fe200000006ff */
[----:B0-----:R-:W-:Y:S06]  /*79b0*/  @!P0 BRA `(.L_x_184) ;  /* 0x0000000000b88947 */ /* 0x001fec0003800000 */
.L_x_194:
[----:B------:R-:W1:Y:S01]  /*79c0*/  SYNCS.PHASECHK.TRANS64.TRYWAIT P0, [R6+URZ], R5 ;  /* 0x00000005060075a7 */ /* 0x000e62000800017f */
[----:B------:R-:W-:-:S05]  /*79d0*/  VIADD R0, R3, 0x1 ;  /* 0x0000000103007836 */ /* 0x000fca0000000000 */
[----:B------:R-:W-:-:S04]  /*79e0*/  ISETP.NE.AND P1, PT, R0, 0x3, PT ;  /* 0x000000030000780c */ /* 0x000fc80003f25270 */
[----:B0-----:R-:W-:Y:S02]  /*79f0*/  SEL R4, RZ, 0x1, P1 ;  /* 0x00000001ff047807 */ /* 0x001fe40000800000 */
[----:B------:R-:W-:Y:S02]  /*7a00*/  SEL R3, R0, RZ, P1 ;  /* 0x000000ff00037207 */ /* 0x000fe40000800000 */
[----:B------:R-:W-:Y:S01]  /*7a10*/  LOP3.LUT R0, R9, R4, RZ, 0x3c, !PT ;  /* 0x0000000409007212 */ /* 0x000fe200078e3cff */
[----:B-1----:R-:W-:Y:S06]  /*7a20*/  @!P0 BRA `(.L_x_185) ;  /* 0x0000000000b08947 */ /* 0x002fec0003800000 */
.L_x_195:
[----:B------:R-:W-:Y:S01]  /*7a30*/  IMAD R3, R3, 0x8, R2 ;  /* 0x0000000803037824 */ /* 0x000fe200078e0202 */
[----:B------:R-:W-:-:S07]  /*7a40*/  SHF.L.U32 R0, R0, 0x1f, RZ ;  /* 0x0000001f00007819 */ /* 0x000fce00000006ff */
.L_x_186:
[----:B-1----:R1:W2:Y:S02]  /*7a50*/  SYNCS.PHASECHK.TRANS64.TRYWAIT P0, [R3+URZ], R0 ;  /* 0x00000000030075a7 */ /* 0x0022a4000800017f */
[----:B--2---:R-:W-:Y:S05]  /*7a60*/  @!P0 NANOSLEEP.SYNCS 0x989680 ;  /* 0x009896800000895d */ /* 0x004fea0003900000 */
[----:B------:R-:W2:Y:S02]  /*7a70*/  @!P0 SYNCS.PHASECHK.TRANS64 P0, [R3+URZ], R0 ;  /* 0x00000000030085a7 */ /* 0x000ea4000800007f */
[----:B--2---:R-:W-:Y:S05]  /*7a80*/  @!P0 BRA `(.L_x_186) ;  /* 0xfffffffc00f08947 */ /* 0x004fea000383ffff */
.L_x_182:
[----:B------:R-:W-:Y:S05]  /*7a90*/  BSYNC B0 ;  /* 0x0000000000007941 */ /* 0x000fea0003800000 */
.L_x_181:
[----:B------:R-:W-:Y:S05]  /*7aa0*/  EXIT ;  /* 0x000000000000794d */ /* 0x000fea0003800000 */
.L_x_21:
[----:B---3--:R3:W4:Y:S02]  /*7ab0*/  SYNCS.PHASECHK.TRANS64.TRYWAIT P1, [R3+URZ], R0 ;  /* 0x00000000030075a7 */ /* 0x008724000802017f */
[----:B----4-:R-:W-:Y:S05]  /*7ac0*/  @!P1 NANOSLEEP.SYNCS 0x989680 ;  /* 0x009896800000995d */ /* 0x010fea0003900000 */
[----:B------:R-:W4:Y:S02]  /*7ad0*/  @!P1 SYNCS.PHASECHK.TRANS64 P1, [R3+URZ], R0 ;  /* 0x00000000030095a7 */ /* 0x000f24000802007f */
[----:B----4-:R-:W-:Y:S05]  /*7ae0*/  @!P1 BRA `(.L_x_21) ;  /* 0xfffffffc00f09947 */ /* 0x010fea000383ffff */
[----:B------:R-:W-:Y:S05]  /*7af0*/  BRA `(.L_x_20) ;  /* 0xffffff98007c7947 */ /* 0x000fea000383ffff */
.L_x_26:
[----:B-1----:R1:W2:Y:S02]  /*7b00*/  SYNCS.PHASECHK.TRANS64.TRYWAIT P1, [R5+URZ], R4 ;  /* 0x00000004050075a7 */ /* 0x0022a4000802017f */
[----:B--2---:R-:W-:Y:S05]  /*7b10*/  @!P1 NANOSLEEP.SYNCS 0x989680 ;  /* 0x009896800000995d */ /* 0x004fea0003900000 */
[----:B------:R-:W2:Y:S02]  /*7b20*/  @!P1 SYNCS.PHASECHK.TRANS64 P1, [R5+URZ], R4 ;  /* 0x00000004050095a7 */ /* 0x000ea4000802007f */
[----:B--2---:R-:W-:Y:S05]  /*7b30*/  @!P1 BRA `(.L_x_26) ;  /* 0xfffffffc00f09947 */ /* 0x004fea000383ffff */
[----:B------:R-:W-:Y:S05]  /*7b40*/  BRA `(.L_x_25) ;  /* 0xffffff9c002c7947 */ /* 0x000fea000383ffff */
.L_x_169:
[----:B------:R-:W-:Y:S01]  /*7b50*/  BSSY B1, `(.L_x_187) ;  /* 0x0000006000017945 */ /* 0x000fe20003800000 */
[----:B------:R-:W-:-:S07]  /*7b60*/  IMAD.MOV.U32 R15, RZ, RZ, -0x1 ;  /* 0xffffffffff0f7424 */ /* 0x000fce00078e00ff */
[----:B------:R-:W-:Y:S05]  /*7b70*/  WARPSYNC.COLLECTIVE R15, `(.L_x_188) ;  /* 0x000000000f0c7348 */ /* 0x000fea0003c00000 */
[----:B------:R-:W-:Y:S02]  /*7b80*/  ELECT P6, UR62, PT ;  /* 0x00000000003e782f */ /* 0x000fe400038c0000 */
[----:B------:R-:W-:Y:S01]  /*7b90*/  MOV R14, UR62 ;  /* 0x0000003e000e7c02 */ /* 0x000fe20008000f00 */
[----:B------:R-:W-:Y:S10]  /*7ba0*/  ENDCOLLECTIVE ;  /* 0x000000000000791b */ /* 0x000ff40003800000 */
.L_x_188:
[----:B------:R-:W-:Y:S05]  /*7bb0*/  BSYNC B1 ;  /* 0x0000000000017941 */ /* 0x000fea0003800000 */
.L_x_187:
[----:B------:R-:W-:Y:S05]  /*7bc0*/  BRA `(.L_x_189) ;  /* 0xfffffff000647947 */ /* 0x000fea000383ffff */
.L_x_172:
[----:B-1----:R1:W2:Y:S02]  /*7bd0*/  SYNCS.PHASECHK.TRANS64.TRYWAIT P0, [R23+URZ+0x18], R14 ;  /* 0x0000180e170075a7 */ /* 0x0022a4000800017f */
[----:B--2---:R-:W-:Y:S05]  /*7be0*/  @!P0 NANOSLEEP.SYNCS 0x989680 ;  /* 0x009896800000895d */ /* 0x004fea0003900000 */
[----:B------:R-:W2:Y:S02]  /*7bf0*/  @!P0 SYNCS.PHASECHK.TRANS64 P0, [R23+URZ+0x18], R14 ;  /* 0x0000180e170085a7 */ /* 0x000ea4000800007f */
[----:B--2---:R-:W-:Y:S05]  /*7c00*/  @!P0 BRA `(.L_x_172) ;  /* 0xfffffffc00f08947 */ /* 0x004fea000383ffff */
[----:B------:R-:W-:Y:S05]  /*7c10*/  BRA `(.L_x_190) ;  /* 0xfffffff0009c7947 */ /* 0x000fea000383ffff */
.L_x_180:
[----:B------:R-:W-:Y:S01]  /*7c20*/  BSSY B0, `(.L_x_191) ;  /* 0x0000006000007945 */ /* 0x000fe20003800000 */
[----:B------:R-:W-:-:S07]  /*7c30*/  IMAD.MOV.U32 R15, RZ, RZ, -0x1 ;  /* 0xffffffffff0f7424 */ /* 0x000fce00078e00ff */
[----:B------:R-:W-:Y:S05]  /*7c40*/  WARPSYNC.COLLECTIVE R15, `(.L_x_192) ;  /* 0x000000000f0c7348 */ /* 0x000fea0003c00000 */
[----:B------:R-:W-:Y:S02]  /*7c50*/  ELECT P6, UR62, PT ;  /* 0x00000000003e782f */ /* 0x000fe400038c0000 */
[----:B------:R-:W-:Y:S01]  /*7c60*/  MOV R14, UR62 ;  /* 0x0000003e000e7c02 */ /* 0x000fe20008000f00 */
[----:B------:R-:W-:Y:S10]  /*7c70*/  ENDCOLLECTIVE ;  /* 0x000000000000791b */ /* 0x000ff40003800000 */
.L_x_192:
[----:B------:R-:W-:Y:S05]  /*7c80*/  BSYNC B0 ;  /* 0x0000000000007941 */ /* 0x000fea0003800000 */
.L_x_191:
[----:B------:R-:W-:Y:S05]  /*7c90*/  BRA `(.L_x_193) ;  /* 0xfffffff800f47947 */ /* 0x000fea000383ffff */
.L_x_184:
[----:B0-----:R0:W1:Y:S02]  /*7ca0*/  SYNCS.PHASECHK.TRANS64.TRYWAIT P0, [R7+URZ], R4 ;  /* 0x00000004070075a7 */ /* 0x001064000800017f */
[----:B-1----:R-:W-:Y:S05]  /*7cb0*/  @!P0 NANOSLEEP.SYNCS 0x989680 ;  /* 0x009896800000895d */ /* 0x002fea0003900000 */
[----:B------:R-:W1:Y:S02]  /*7cc0*/  @!P0 SYNCS.PHASECHK.TRANS64 P0, [R7+URZ], R4 ;  /* 0x00000004070085a7 */ /* 0x000e64000800007f */
[----:B-1----:R-:W-:Y:S05]  /*7cd0*/  @!P0 BRA `(.L_x_184) ;  /* 0xfffffffc00f08947 */ /* 0x002fea000383ffff */
[----:B------:R-:W-:Y:S05]  /*7ce0*/  BRA `(.L_x_194) ;  /* 0xfffffffc00347947 */ /* 0x000fea000383ffff */
.L_x_185:
[----:B0-----:R0:W1:Y:S02]  /*7cf0*/  SYNCS.PHASECHK.TRANS64.TRYWAIT P0, [R6+URZ], R5 ;  /* 0x00000005060075a7 */ /* 0x001064000800017f */
[----:B-1----:R-:W-:Y:S05]  /*7d00*/  @!P0 NANOSLEEP.SYNCS 0x989680 ;  /* 0x009896800000895d */ /* 0x002fea0003900000 */
[----:B------:R-:W1:Y:S02]  /*7d10*/  @!P0 SYNCS.PHASECHK.TRANS64 P0, [R6+URZ], R5 ;  /* 0x00000005060085a7 */ /* 0x000e64000800007f */
[----:B-1----:R-:W-:Y:S05]  /*7d20*/  @!P0 BRA `(.L_x_185) ;  /* 0xfffffffc00f08947 */ /* 0x002fea000383ffff */
[----:B------:R-:W-:Y:S05]  /*7d30*/  BRA `(.L_x_195) ;  /* 0xfffffffc003c7947 */ /* 0x000fea000383ffff */
.L_x_196:
[----:B------:R-:W-:-:S00]  /*7d40*/  BRA `(.L_x_196) ;  /* 0xfffffffc00fc7947 */ /* 0x000fc0000383ffff */
[----:B------:R-:W-:-:S00]  /*7d50*/  NOP ;  /* 0x0000000000007918 */ /* 0x000fc00000000000 */
        /* <DEDUP_REMOVED lines=10> */
.L_x_197:


//--------------------- .nv.global.init           --------------------------
	.section	.nv.global.init,"aw",@progbits
.nv.global.init:
	.type		$str$22,@object
	.size		$str$22,($str$23 - $str$22)
$str$22:
        /*0000*/ 	.byte	0x6b, 0x5f, 0x74, 0x69, 0x6c, 0x65, 0x5f, 0x63, 0x6f, 0x75, 0x6e, 0x74, 0x20, 0x3e, 0x3d, 0x20
        /*0010*/ 	.byte	0x31, 0x00
	.type		$str$23,@object
	.size		$str$23,(__unnamed_1 - $str$23)
$str$23:
        /*0012*/ 	.byte	0x2f, 0x74, 0x6d, 0x70, 0x2f, 0x63, 0x75, 0x74, 0x6c, 0x61, 0x73, 0x73, 0x5f, 0x73, 0x77, 0x65
        /*0022*/ 	.byte	0x65, 0x70, 0x5f, 0x73, 0x72, 0x63, 0x2f, 0x69, 0x6e, 0x63, 0x6c, 0x75, 0x64, 0x65, 0x2f, 0x63
        /*0032*/ 	.byte	0x75, 0x74, 0x6c, 0x61, 0x73, 0x73, 0x2f, 0x67, 0x65, 0x6d, 0x6d, 0x2f, 0x63, 0x6f, 0x6c, 0x6c
        /*0042*/ 	.byte	0x65, 0x63, 0x74, 0x69, 0x76, 0x65, 0x2f, 0x73, 0x6d, 0x39, 0x30, 0x5f, 0x6d, 0x6d, 0x61, 0x5f
        /*0052*/ 	.byte	0x74, 0x6d, 0x61, 0x5f, 0x67, 0x6d, 0x6d, 0x61, 0x5f, 0x73, 0x73, 0x5f, 0x77, 0x61, 0x72, 0x70
        /*0062*/ 	.byte	0x73, 0x70, 0x65, 0x63, 0x69, 0x61, 0x6c, 0x69, 0x7a, 0x65, 0x64, 0x2e, 0x68, 0x70, 0x70, 0x00
	.type		__unnamed_1,@object
	.size		__unnamed_1,(.L_0 - __unnamed_1)
__unnamed_1:
        /*0072*/ 	.byte	0x76, 0x6f, 0x69, 0x64, 0x20, 0x63, 0x75, 0x74, 0x6c, 0x61, 0x73, 0x73, 0x3a, 0x3a, 0x67, 0x65
        /* <DEDUP_REMOVED lines=180> */
        /*0bc2*/ 	.byte	0x75, 0x74, 0x65, 0x3a, 0x3a, 0x69, 0x64, 0x65, 0x6e, 0x74, 0x69, 0x74, 0x79, 0x5d, 0x00
.L_0:


//--------------------- .nv.shared._ZN7cutlass13device_kernelINS_4gemm6kernel13GemmUniversalIN4cute5tupleIJiiiiEEENS1_10collective13CollectiveMmaINS1_34MainloopSm90TmaGmmaWarpSpecializedILi3ENS5_IJNS4_1CILi2EEENSA_ILi1EEESC_EEENS1_35KernelTmaWarpSpecializedCooperativeEEENS5_IJNSA_ILi128EEESG_NSA_ILi32EEEEEENS_10bfloat16_tENS5_IJlSC_lEEESJ_SK_NS4_8TiledMMAINS4_8MMA_AtomIJNS4_4SM904GMMA28MMA_64x128x16_F32BF16BF16_SSILNSO_5MajorE0ELSQ_0ELNSO_7ScaleInE1ELSR_1EEEEEENS4_6LayoutISD_NS5_IJSC_NSA_ILi0EEESV_EEEEENS5_IJNS4_10UnderscoreESY_SY_EEEEENS4_13SM90_TMA_LOADENS4_14ComposedLayoutINS4_7SwizzleILi2ELi4ELi3EEENS4_18smem_ptr_flag_bitsILi16EEENSU_INS5_IJNSA_ILi8EEESH_EEENS5_IJSH_SC_EEEEEEEvNS4_8identityENS4_23SM90_TMA_LOAD_MULTICASTES1B_vS1C_EENS_8epilogue10collective6detail29Sm90TmaWarpSpecializedAdapterINS1G_15DefaultEpilogueISJ_SK_SK_NS1F_6thread17LinearCombinationISJ_Li1EffLNS1K_9ScaleType4KindE0ELNS_15FloatRoundStyleE2ESJ_EENS1_15EpilogueDefaultEEEEEvvEEEEvNT_6ParamsE --------------------------
	.section	.nv.shared._ZN7cutlass13device_kernelINS_4gemm6kernel13GemmUniversalIN4cute5tupleIJiiiiEEENS1_10collective13CollectiveMmaINS1_34MainloopSm90TmaGmmaWarpSpecializedILi3ENS5_IJNS4_1CILi2EEENSA_ILi1EEESC_EEENS1_35KernelTmaWarpSpecializedCooperativeEEENS5_IJNSA_ILi128EEESG_NSA_ILi32EEEEEENS_10bfloat16_tENS5_IJlSC_lEEESJ_SK_NS4_8TiledMMAINS4_8MMA_AtomIJNS4_4SM904GMMA28MMA_64x128x16_F32BF16BF16_SSILNSO_5MajorE0ELSQ_0ELNSO_7ScaleInE1ELSR_1EEEEEENS4_6LayoutISD_NS5_IJSC_NSA_ILi0EEESV_EEEEENS5_IJNS4_10UnderscoreESY_SY_EEEEENS4_13SM90_TMA_LOADENS4_14ComposedLayoutINS4_7SwizzleILi2ELi4ELi3EEENS4_18smem_ptr_flag_bitsILi16EEENSU_INS5_IJNSA_ILi8EEESH_EEENS5_IJSH_SC_EEEEEEEvNS4_8identityENS4_23SM90_TMA_LOAD_MULTICASTES1B_vS1C_EENS_8epilogue10collective6detail29Sm90TmaWarpSpecializedAdapterINS1G_15DefaultEpilogueISJ_SK_SK_NS1F_6thread17LinearCombinationISJ_Li1EffLNS1K_9ScaleType4KindE0ELNS_15FloatRoundStyleE2ESJ_EENS1_15EpilogueDefaultEEEEEvvEEEEvNT_6ParamsE,"aw",@nobits
	.sectionflags	@""
	.align	16
	.zero		1024


//--------------------- .nv.shared.reserved.0     --------------------------
	.section	.nv.shared.reserved.0,"aw",@nobits
	.weak		__nv_reservedSMEM_offset_0_alias
	.size		__nv_reservedSMEM_offset_0_alias, 0, 0
	.other		__nv_reservedSMEM_offset_0_alias,@"STO_CUDA_RESERVED_SHARED STV_DEFAULT"
__nv_reservedSMEM_offset_0_alias:
	.zero		0


//--------------------- .nv.global                --------------------------
	.section	.nv.global,"aw",@nobits
.nv.global:
	.type		_ZN39_INTERNAL_4f9e4a33_4_k_cu_7f481196_33674cute1_E,@object
	.size		_ZN39_INTERNAL_4f9e4a33_4_k_cu_7f481196_33674cute1_E,(_ZN39_INTERNAL_4f9e4a33_4_k_cu_7f481196_33674cuda3std3__45__cpo6cbeginE - _ZN39_INTERNAL_4f9e4a33_4_k_cu_7f481196_33674cute1_E)
_ZN39_INTERNAL_4f9e4a33_4_k_cu_7f481196_33674cute1_E:
	.zero		1
	.type		_ZN39_INTERNAL_4f9e4a33_4_k_cu_7f481196_33674cuda3std3__45__cpo6cbeginE,@object
	.size		_ZN39_INTERNAL_4f9e4a33_4_k_cu_7f481196_33674cuda3std3__45__cpo6cbeginE,(_ZN39_INTERNAL_4f9e4a33_4_k_cu_7f481196_33674cuda3std3__48in_placeE - _ZN39_INTERNAL_4f9e4a33_4_k_cu_7f481196_33674cuda3std3__45__cpo6cbeginE)
_ZN39_INTERNAL_4f9e4a33_4_k_cu_7f481196_33674cuda3std3__45__cpo6cbeginE:
	.zero		1
	.type		_ZN39_INTERNAL_4f9e4a33_4_k_cu_7f481196_33674cuda3std3__48in_placeE,@object
	.size		_ZN39_INTERNAL_4f9e4a33_4_k_cu_7f481196_33674cuda3std3__48in_placeE,(_ZN39_INTERNAL_4f9e4a33_4_k_cu_7f481196_33674cuda3std6ranges3__45__cpo9iter_moveE - _ZN39_INTERNAL_4f9e4a33_4_k_cu_7f481196_33674cuda3std3__48in_placeE)
_ZN39_INTERNAL_4f9e4a33_4_k_cu_7f481196_33674cuda3std3__48in_placeE:
	.zero		1
	.type		_ZN39_INTERNAL_4f9e4a33_4_k_cu_7f481196_33674cuda3std6ranges3__45__cpo9iter_moveE,@object
	.size		_ZN39_INTERNAL_4f9e4a33_4_k_cu_7f481196_33674cuda3std6ranges3__45__cpo9iter_moveE,(_ZN39_INTERNAL_4f9e4a33_4_k_cu_7f481196_33674cuda3std3__45__cpo5beginE - _ZN39_INTERNAL_4f9e4a33_4_k_cu_7f481196_33674cuda3std6ranges3__45__cpo9iter_moveE)
_ZN39_INTERNAL_4f9e4a33_4_k_cu_7f481196_33674cuda3std6ranges3__45__cpo9iter_moveE:
	.zero		1
	.type		_ZN39_INTERNAL_4f9e4a33_4_k_cu_7f481196_33674cuda3std3__45__cpo5beginE,@object
	.size		_ZN39_INTERNAL_4f9e4a33_4_k_cu_7f481196_33674cuda3std3__45__cpo5beginE,(_ZN39_INTERNAL_4f9e4a33_4_k_cu_7f481196_33674cuda3std3__441_GLOBAL__N__4f9e4a33_4_k_cu_7f481196_33676ignoreE - _ZN39_INTERNAL_4f9e4a33_4_k_cu_7f481196_33674cuda3std3__45__cpo5beginE)
_ZN39_INTERNAL_4f9e4a33_4_k_cu_7f481196_33674cuda3std3__45__cpo5beginE:
	.zero		1
	.type		_ZN39_INTERNAL_4f9e4a33_4_k_cu_7f481196_33674cuda3std3__441_GLOBAL__N__4f9e4a33_4_k_cu_7f481196_33676ignoreE,@object
	.size		_ZN39_INTERNAL_4f9e4a33_4_k_cu_7f481196_33674cuda3std3__441_GLOBAL__N__4f9e4a33_4_k_cu_7f481196_33676ignoreE,(_ZN39_INTERNAL_4f9e4a33_4_k_cu_7f481196_33674cute7productE - _ZN39_INTERNAL_4f9e4a33_4_k_cu_7f481196_33674cuda3std3__441_GLOBAL__N__4f9e4a33_4_k_cu_7f481196_33676ignoreE)
_ZN39_INTERNAL_4f9e4a33_4_k_cu_7f481196_33674cuda3std3__441_GLOBAL__N__4f9e4a33_4_k_cu_7f481196_33676ignoreE:
	.zero		1
	.type		_ZN39_INTERNAL_4f9e4a33_4_k_cu_7f481196_33674cute7productE,@object
	.size		_ZN39_INTERNAL_4f9e4a33_4_k_cu_7f481196_33674cute7productE,(_ZN39_INTERNAL_4f9e4a33_4_k_cu_7f481196_33674cuda3std3__45__cpo3endE - _ZN39_INTERNAL_4f9e4a33_4_k_cu_7f481196_33674cute7productE)
_ZN39_INTERNAL_4f9e4a33_4_k_cu_7f481196_33674cute7productE:
	.zero		1
	.type		_ZN39_INTERNAL_4f9e4a33_4_k_cu_7f481196_33674cuda3std3__45__cpo3endE,@object
	.size		_ZN39_INTERNAL_4f9e4a33_4_k_cu_7f481196_33674cuda3std3__45__cpo3endE,(_ZN39_INTERNAL_4f9e4a33_4_k_cu_7f481196_33674cuda3std3__419piecewise_constructE - _ZN39_INTERNAL_4f9e4a33_4_k_cu_7f481196_33674cuda3std3__45__cpo3endE)
_ZN39_INTERNAL_4f9e4a33_4_k_cu_7f481196_33674cuda3std3__45__cpo3endE:
	.zero		1
	.type		_ZN39_INTERNAL_4f9e4a33_4_k_cu_7f481196_33674cuda3std3__419piecewise_constructE,@object
	.size		_ZN39_INTERNAL_4f9e4a33_4_k_cu_7f481196_33674cuda3std3__419piecewise_constructE,(_ZN39_INTERNAL_4f9e4a33_4_k_cu_7f481196_33674cuda3std3__45__cpo4cendE - _ZN39_INTERNAL_4f9e4a33_4_k_cu_7f481196_33674cuda3std3__419piecewise_constructE)
_ZN39_INTERNAL_4f9e4a33_4_k_cu_7f481196_33674cuda3std3__419piecewise_constructE:
	.zero		1
	.type		_ZN39_INTERNAL_4f9e4a33_4_k_cu_7f481196_33674cuda3std3__45__cpo4cendE,@object
	.size		_ZN39_INTERNAL_4f9e4a33_4_k_cu_7f481196_33674cuda3std3__45__cpo4cendE,(_ZN39_INTERNAL_4f9e4a33_4_k_cu_7f481196_33674cuda3std6ranges3__45__cpo4swapE - _ZN39_INTERNAL_4f9e4a33_4_k_cu_7f481196_33674cuda3std3__45__cpo4cendE)
_ZN39_INTERNAL_4f9e4a33_4_k_cu_7f481196_33674cuda3std3__45__cpo4cendE:
	.zero		1
	.type		_ZN39_INTERNAL_4f9e4a33_4_k_cu_7f481196_33674cuda3std6ranges3__45__cpo4swapE,@object
	.size		_ZN39_INTERNAL_4f9e4a33_4_k_cu_7f481196_33674cuda3std6ranges3__45__cpo4swapE,(.L_8 - _ZN39_INTERNAL_4f9e4a33_4_k_cu_7f481196_33674cuda3std6ranges3__45__cpo4swapE)
_ZN39_INTERNAL_4f9e4a33_4_k_cu_7f481196_33674cuda3std6ranges3__45__cpo4swapE:
	.zero		1
.L_8:


//--------------------- .nv.constant0._ZN7cutlass13device_kernelINS_4gemm6kernel13GemmUniversalIN4cute5tupleIJiiiiEEENS1_10collective13CollectiveMmaINS1_34MainloopSm90TmaGmmaWarpSpecializedILi3ENS5_IJNS4_1CILi2EEENSA_ILi1EEESC_EEENS1_35KernelTmaWarpSpecializedCooperativeEEENS5_IJNSA_ILi128EEESG_NSA_ILi32EEEEEENS_10bfloat16_tENS5_IJlSC_lEEESJ_SK_NS4_8TiledMMAINS4_8MMA_AtomIJNS4_4SM904GMMA28MMA_64x128x16_F32BF16BF16_SSILNSO_5MajorE0ELSQ_0ELNSO_7ScaleInE1ELSR_1EEEEEENS4_6LayoutISD_NS5_IJSC_NSA_ILi0EEESV_EEEEENS5_IJNS4_10UnderscoreESY_SY_EEEEENS4_13SM90_TMA_LOADENS4_14ComposedLayoutINS4_7SwizzleILi2ELi4ELi3EEENS4_18smem_ptr_flag_bitsILi16EEENSU_INS5_IJNSA_ILi8EEESH_EEENS5_IJSH_SC_EEEEEEEvNS4_8identityENS4_23SM90_TMA_LOAD_MULTICASTES1B_vS1C_EENS_8epilogue10collective6detail29Sm90TmaWarpSpecializedAdapterINS1G_15DefaultEpilogueISJ_SK_SK_NS1F_6thread17LinearCombinationISJ_Li1EffLNS1K_9ScaleType4KindE0ELNS_15FloatRoundStyleE2ESJ_EENS1_15EpilogueDefaultEEEEEvvEEEEvNT_6ParamsE --------------------------
	.section	.nv.constant0._ZN7cutlass13device_kernelINS_4gemm6kernel13GemmUniversalIN4cute5tupleIJiiiiEEENS1_10collective13CollectiveMmaINS1_34MainloopSm90TmaGmmaWarpSpecializedILi3ENS5_IJNS4_1CILi2EEENSA_ILi1EEESC_EEENS1_35KernelTmaWarpSpecializedCooperativeEEENS5_IJNSA_ILi128EEESG_NSA_ILi32EEEEEENS_10bfloat16_tENS5_IJlSC_lEEESJ_SK_NS4_8TiledMMAINS4_8MMA_AtomIJNS4_4SM904GMMA28MMA_64x128x16_F32BF16BF16_SSILNSO_5MajorE0ELSQ_0ELNSO_7ScaleInE1ELSR_1EEEEEENS4_6LayoutISD_NS5_IJSC_NSA_ILi0EEESV_EEEEENS5_IJNS4_10UnderscoreESY_SY_EEEEENS4_13SM90_TMA_LOADENS4_14ComposedLayoutINS4_7SwizzleILi2ELi4ELi3EEENS4_18smem_ptr_flag_bitsILi16EEENSU_INS5_IJNSA_ILi8EEESH_EEENS5_IJSH_SC_EEEEEEEvNS4_8identityENS4_23SM90_TMA_LOAD_MULTICASTES1B_vS1C_EENS_8epilogue10collective6detail29Sm90TmaWarpSpecializedAdapterINS1G_15DefaultEpilogueISJ_SK_SK_NS1F_6thread17LinearCombinationISJ_Li1EffLNS1K_9ScaleType4KindE0ELNS_15FloatRoundStyleE2ESJ_EENS1_15EpilogueDefaultEEEEEvvEEEEvNT_6ParamsE,"a",@progbits
	.sectionflags	@""
	.align	4
.nv.constant0._ZN7cutlass13device_kernelINS_4gemm6kernel13GemmUniversalIN4cute5tupleIJiiiiEEENS1_10collective13CollectiveMmaINS1_34MainloopSm90TmaGmmaWarpSpecializedILi3ENS5_IJNS4_1CILi2EEENSA_ILi1EEESC_EEENS1_35KernelTmaWarpSpecializedCooperativeEEENS5_IJNSA_ILi128EEESG_NSA_ILi32EEEEEENS_10bfloat16_tENS5_IJlSC_lEEESJ_SK_NS4_8TiledMMAINS4_8MMA_AtomIJNS4_4SM904GMMA28MMA_64x128x16_F32BF16BF16_SSILNSO_5MajorE0ELSQ_0ELNSO_7ScaleInE1ELSR_1EEEEEENS4_6LayoutISD_NS5_IJSC_NSA_ILi0EEESV_EEEEENS5_IJNS4_10UnderscoreESY_SY_EEEEENS4_13SM90_TMA_LOADENS4_14ComposedLayoutINS4_7SwizzleILi2ELi4ELi3EEENS4_18smem_ptr_flag_bitsILi16EEENSU_INS5_IJNSA_ILi8EEESH_EEENS5_IJSH_SC_EEEEEEEvNS4_8identityENS4_23SM90_TMA_LOAD_MULTICASTES1B_vS1C_EENS_8epilogue10collective6detail29Sm90TmaWarpSpecializedAdapterINS1G_15DefaultEpilogueISJ_SK_SK_NS1F_6thread17LinearCombinationISJ_Li1EffLNS1K_9ScaleType4KindE0ELNS_15FloatRoundStyleE2ESJ_EENS1_15EpilogueDefaultEEEEEvvEEEEvNT_6ParamsE:
	.zero		1664


//--------------------- SYMBOLS --------------------------

	.type		.nv.reservedSmem.offset0,@object
	.size		.nv.reservedSmem.offset0,0x4
	.type		__assertfail,@function
